







.version 5.0
.target sm_61
.address_size 64


.global .align 8 .b8 _ZTVSt9basic_iosIcSt11char_traitsIcEE[32];
.global .align 8 .b8 _ZTTSo[8];
.global .align 8 .b8 _ZTVSt15basic_streambufIcSt11char_traitsIcEE[128];
.global .align 8 .b8 _ZTVNSt7__cxx1115basic_stringbufIcSt11char_traitsIcESaIcEEE[128];
.global .align 8 .b8 _ZTTNSt7__cxx1119basic_ostringstreamIcSt11char_traitsIcESaIcEEE[8];
.global .align 8 .b8 _ZTVN10__cxxabiv119__pointer_type_infoE[8];
.global .align 8 .b8 _ZTVN10__cxxabiv120__function_type_infoE[8];
.global .align 8 .b8 _ZTVN10__cxxabiv117__class_type_infoE[8];
.global .align 8 .b8 _ZTVN10__cxxabiv120__si_class_type_infoE[8];
.global .align 8 .b8 _ZTVSt9exception[40];
.global .align 8 .b8 _ZTVN3c105ErrorE[40];
.global .align 8 .b8 _ZTVN3c1020intrusive_ptr_targetE[40];
.global .align 8 .b8 _ZTVN3c1011StorageImplE[40];
.global .align 8 .b8 _ZTVN6caffe28OperatorINS_11CUDAContextEEE[136];
.global .align 8 .b8 _ZTVN6caffe211NormalizeOpIfNS_11CUDAContextEEE[136];
.global .align 8 .b8 _ZTVN6caffe219NormalizeGradientOpIfNS_11CUDAContextEEE[136];
.global .align 8 .b8 _ZTVN6caffe213NormalizeL1OpIfNS_11CUDAContextEEE[136];










.visible .entry _ZN6caffe215NormalizeKernelEiiiPKfPff(
.param .u32 _ZN6caffe215NormalizeKernelEiiiPKfPff_param_0,
.param .u32 _ZN6caffe215NormalizeKernelEiiiPKfPff_param_1,
.param .u32 _ZN6caffe215NormalizeKernelEiiiPKfPff_param_2,
.param .u64 _ZN6caffe215NormalizeKernelEiiiPKfPff_param_3,
.param .u64 _ZN6caffe215NormalizeKernelEiiiPKfPff_param_4,
.param .f32 _ZN6caffe215NormalizeKernelEiiiPKfPff_param_5
)
{
.reg .pred %p<10>;
.reg .f32 %f<40>;
.reg .b32 %r<35>;
.reg .b64 %rd<14>;

	.shared .align 4 .b8 _ZN6caffe215NormalizeKernelEiiiPKfPff$__cuda_local_var_196859_52_non_const_temp_storage[24];

	.shared .align 4 .f32 _ZN6caffe215NormalizeKernelEiiiPKfPff$__cuda_local_var_196865_35_non_const_norm;

ld.param.u32 %r12, [_ZN6caffe215NormalizeKernelEiiiPKfPff_param_0];
ld.param.u32 %r13, [_ZN6caffe215NormalizeKernelEiiiPKfPff_param_1];
ld.param.u32 %r14, [_ZN6caffe215NormalizeKernelEiiiPKfPff_param_2];
ld.param.u64 %rd5, [_ZN6caffe215NormalizeKernelEiiiPKfPff_param_3];
ld.param.u64 %rd4, [_ZN6caffe215NormalizeKernelEiiiPKfPff_param_4];
ld.param.f32 %f8, [_ZN6caffe215NormalizeKernelEiiiPKfPff_param_5];
cvta.to.global.u64 %rd1, %rd5;
mov.u32 %r31, %ctaid.x;
setp.ge.s32	%p3, %r31, %r13;
@%p3 bra BB0_14;

cvta.to.global.u64 %rd2, %rd4;
mov.u32 %r2, %tid.x;
shr.u32 %r15, %r2, 5;
mul.wide.u32 %rd6, %r15, 4;
mov.u64 %rd7, _ZN6caffe215NormalizeKernelEiiiPKfPff$__cuda_local_var_196859_52_non_const_temp_storage;
add.s64 %rd8, %rd7, %rd6;
add.s64 %rd3, %rd8, 4;
mov.u32 %r3, %nctaid.x;
mov.u32 %r4, %ntid.x;

	mov.u32 %r19, %laneid;


BB0_2:
rem.s32 %r16, %r31, %r14;
sub.s32 %r17, %r31, %r16;
mad.lo.s32 %r6, %r17, %r12, %r16;
mov.f32 %f37, 0f00000000;
mov.f32 %f38, %f37;
setp.ge.s32	%p4, %r2, %r12;
mov.u32 %r34, %r2;
@%p4 bra BB0_4;

BB0_3:
mov.u32 %r7, %r34;
mad.lo.s32 %r18, %r7, %r14, %r6;
mul.wide.s32 %rd9, %r18, 4;
add.s64 %rd10, %rd1, %rd9;
ld.global.f32 %f11, [%rd10];
fma.rn.f32 %f38, %f11, %f11, %f38;
add.s32 %r8, %r4, %r7;
setp.lt.s32	%p5, %r8, %r12;
mov.f32 %f37, %f38;
mov.u32 %r34, %r8;
@%p5 bra BB0_3;

BB0_4:
mov.u32 %r20, 1;
mov.u32 %r29, 31;

	{ .reg .f32 r0; .reg .pred p; shfl.down.b32 r0|p, %f37, %r20, %r29; @p add.f32 r0, r0, %f37; mov.f32 %f12, r0;}

	mov.u32 %r22, 2;

	{ .reg .f32 r0; .reg .pred p; shfl.down.b32 r0|p, %f12, %r22, %r29; @p add.f32 r0, r0, %f12; mov.f32 %f15, r0;}

	mov.u32 %r24, 4;

	{ .reg .f32 r0; .reg .pred p; shfl.down.b32 r0|p, %f15, %r24, %r29; @p add.f32 r0, r0, %f15; mov.f32 %f18, r0;}

	mov.u32 %r26, 8;

	{ .reg .f32 r0; .reg .pred p; shfl.down.b32 r0|p, %f18, %r26, %r29; @p add.f32 r0, r0, %f18; mov.f32 %f21, r0;}

	mov.u32 %r28, 16;

	{ .reg .f32 r0; .reg .pred p; shfl.down.b32 r0|p, %f21, %r28, %r29; @p add.f32 r0, r0, %f21; mov.f32 %f39, r0;}

	setp.ne.s32	%p6, %r19, 0;
@%p6 bra BB0_6;

st.shared.f32 [%rd3], %f39;

BB0_6:
setp.eq.s32	%p1, %r2, 0;
bar.sync 0;
@!%p1 bra BB0_8;
bra.uni BB0_7;

BB0_7:
ld.shared.f32 %f27, [_ZN6caffe215NormalizeKernelEiiiPKfPff$__cuda_local_var_196859_52_non_const_temp_storage+8];
add.f32 %f28, %f39, %f27;
ld.shared.f32 %f29, [_ZN6caffe215NormalizeKernelEiiiPKfPff$__cuda_local_var_196859_52_non_const_temp_storage+12];
add.f32 %f30, %f29, %f28;
ld.shared.f32 %f31, [_ZN6caffe215NormalizeKernelEiiiPKfPff$__cuda_local_var_196859_52_non_const_temp_storage+16];
add.f32 %f39, %f31, %f30;

BB0_8:
setp.ne.s32	%p7, %r2, 0;
@%p7 bra BB0_10;

sqrt.rn.f32 %f32, %f39;
max.f32 %f33, %f32, %f8;
st.shared.f32 [_ZN6caffe215NormalizeKernelEiiiPKfPff$__cuda_local_var_196865_35_non_const_norm], %f33;

BB0_10:
setp.lt.s32	%p2, %r2, %r12;
bar.sync 0;
@!%p2 bra BB0_13;
bra.uni BB0_11;

BB0_11:
ld.shared.f32 %f7, [_ZN6caffe215NormalizeKernelEiiiPKfPff$__cuda_local_var_196865_35_non_const_norm];
mov.u32 %r33, %r2;

BB0_12:
mad.lo.s32 %r30, %r33, %r14, %r6;
mul.wide.s32 %rd11, %r30, 4;
add.s64 %rd12, %rd1, %rd11;
ld.global.f32 %f34, [%rd12];
div.rn.f32 %f35, %f34, %f7;
add.s64 %rd13, %rd2, %rd11;
st.global.f32 [%rd13], %f35;
add.s32 %r33, %r4, %r33;
setp.lt.s32	%p8, %r33, %r12;
@%p8 bra BB0_12;

BB0_13:
add.s32 %r31, %r3, %r31;
setp.lt.s32	%p9, %r31, %r13;
@%p9 bra BB0_2;

BB0_14:
ret;
}


.visible .entry _ZN6caffe223NormalizeGradientKernelEiiiPKfS1_Pff(
.param .u32 _ZN6caffe223NormalizeGradientKernelEiiiPKfS1_Pff_param_0,
.param .u32 _ZN6caffe223NormalizeGradientKernelEiiiPKfS1_Pff_param_1,
.param .u32 _ZN6caffe223NormalizeGradientKernelEiiiPKfS1_Pff_param_2,
.param .u64 _ZN6caffe223NormalizeGradientKernelEiiiPKfS1_Pff_param_3,
.param .u64 _ZN6caffe223NormalizeGradientKernelEiiiPKfS1_Pff_param_4,
.param .u64 _ZN6caffe223NormalizeGradientKernelEiiiPKfS1_Pff_param_5,
.param .f32 _ZN6caffe223NormalizeGradientKernelEiiiPKfS1_Pff_param_6
)
{
.reg .pred %p<29>;
.reg .f32 %f<178>;
.reg .b32 %r<66>;
.reg .b64 %rd<21>;

	.shared .align 4 .b8 _ZN6caffe223NormalizeGradientKernelEiiiPKfS1_Pff$__cuda_local_var_196893_52_non_const_temp_storage_sum[24];

	.shared .align 4 .b8 _ZN6caffe223NormalizeGradientKernelEiiiPKfS1_Pff$__cuda_local_var_196894_52_non_const_temp_storage_norm[24];

	.shared .align 4 .f32 _ZN6caffe223NormalizeGradientKernelEiiiPKfS1_Pff$__cuda_local_var_196898_35_non_const_row_sum;

	.shared .align 4 .f32 _ZN6caffe223NormalizeGradientKernelEiiiPKfS1_Pff$__cuda_local_var_196899_35_non_const_row_norm;

	.shared .align 4 .f32 _ZN6caffe223NormalizeGradientKernelEiiiPKfS1_Pff$__cuda_local_var_196900_35_non_const_row_norm_3;

ld.param.u32 %r13, [_ZN6caffe223NormalizeGradientKernelEiiiPKfS1_Pff_param_0];
ld.param.u32 %r14, [_ZN6caffe223NormalizeGradientKernelEiiiPKfS1_Pff_param_1];
ld.param.u32 %r15, [_ZN6caffe223NormalizeGradientKernelEiiiPKfS1_Pff_param_2];
ld.param.u64 %rd6, [_ZN6caffe223NormalizeGradientKernelEiiiPKfS1_Pff_param_3];
ld.param.u64 %rd4, [_ZN6caffe223NormalizeGradientKernelEiiiPKfS1_Pff_param_4];
ld.param.u64 %rd5, [_ZN6caffe223NormalizeGradientKernelEiiiPKfS1_Pff_param_5];
cvta.to.global.u64 %rd1, %rd6;
mov.u32 %r63, %ctaid.x;
setp.ge.s32	%p5, %r63, %r13;
@%p5 bra BB1_29;

mov.u32 %r2, %ntid.x;

	mov.u32 %r19, %laneid;

	cvta.to.global.u64 %rd2, %rd5;

BB1_2:
mov.u32 %r64, %tid.x;
rem.s32 %r16, %r63, %r15;
sub.s32 %r17, %r63, %r16;
mad.lo.s32 %r5, %r17, %r14, %r16;
mov.f32 %f172, 0f00000000;
mov.f32 %f169, %f172;
mov.f32 %f173, %f172;
mov.f32 %f170, %f172;
setp.ge.s32	%p6, %r64, %r14;
@%p6 bra BB1_4;

BB1_3:
mad.lo.s32 %r18, %r64, %r15, %r5;
mul.wide.s32 %rd7, %r18, 4;
add.s64 %rd8, %rd1, %rd7;
cvta.to.global.u64 %rd9, %rd4;
add.s64 %rd10, %rd9, %rd7;
ld.global.f32 %f35, [%rd10];
ld.global.f32 %f36, [%rd8];
fma.rn.f32 %f173, %f36, %f35, %f173;
fma.rn.f32 %f170, %f36, %f36, %f170;
add.s32 %r64, %r2, %r64;
setp.lt.s32	%p7, %r64, %r14;
mov.f32 %f169, %f170;
mov.f32 %f172, %f173;
@%p7 bra BB1_3;

BB1_4:
mov.u32 %r20, 1;
mov.u32 %r29, 31;

	{ .reg .f32 r0; .reg .pred p; shfl.down.b32 r0|p, %f172, %r20, %r29; @p add.f32 r0, r0, %f172; mov.f32 %f37, r0;}

	mov.u32 %r22, 2;

	{ .reg .f32 r0; .reg .pred p; shfl.down.b32 r0|p, %f37, %r22, %r29; @p add.f32 r0, r0, %f37; mov.f32 %f40, r0;}

	mov.u32 %r24, 4;

	{ .reg .f32 r0; .reg .pred p; shfl.down.b32 r0|p, %f40, %r24, %r29; @p add.f32 r0, r0, %f40; mov.f32 %f43, r0;}

	mov.u32 %r26, 8;

	{ .reg .f32 r0; .reg .pred p; shfl.down.b32 r0|p, %f43, %r26, %r29; @p add.f32 r0, r0, %f43; mov.f32 %f46, r0;}

	mov.u32 %r28, 16;

	{ .reg .f32 r0; .reg .pred p; shfl.down.b32 r0|p, %f46, %r28, %r29; @p add.f32 r0, r0, %f46; mov.f32 %f174, r0;}

	setp.ne.s32	%p8, %r19, 0;
@%p8 bra BB1_6;

mov.u32 %r30, %tid.x;
shr.u32 %r31, %r30, 5;
mul.wide.u32 %rd11, %r31, 4;
mov.u64 %rd12, _ZN6caffe223NormalizeGradientKernelEiiiPKfS1_Pff$__cuda_local_var_196893_52_non_const_temp_storage_sum;
add.s64 %rd13, %rd12, %rd11;
st.shared.f32 [%rd13+4], %f174;

BB1_6:
mov.u32 %r32, %tid.x;
setp.eq.s32	%p1, %r32, 0;
bar.sync 0;
@!%p1 bra BB1_8;
bra.uni BB1_7;

BB1_7:
ld.shared.f32 %f52, [_ZN6caffe223NormalizeGradientKernelEiiiPKfS1_Pff$__cuda_local_var_196893_52_non_const_temp_storage_sum+8];
add.f32 %f53, %f174, %f52;
ld.shared.f32 %f54, [_ZN6caffe223NormalizeGradientKernelEiiiPKfS1_Pff$__cuda_local_var_196893_52_non_const_temp_storage_sum+12];
add.f32 %f55, %f54, %f53;
ld.shared.f32 %f56, [_ZN6caffe223NormalizeGradientKernelEiiiPKfS1_Pff$__cuda_local_var_196893_52_non_const_temp_storage_sum+16];
add.f32 %f174, %f56, %f55;

BB1_8:

	{ .reg .f32 r0; .reg .pred p; shfl.down.b32 r0|p, %f169, %r20, %r29; @p add.f32 r0, r0, %f169; mov.f32 %f57, r0;}

	
	{ .reg .f32 r0; .reg .pred p; shfl.down.b32 r0|p, %f57, %r22, %r29; @p add.f32 r0, r0, %f57; mov.f32 %f60, r0;}

	
	{ .reg .f32 r0; .reg .pred p; shfl.down.b32 r0|p, %f60, %r24, %r29; @p add.f32 r0, r0, %f60; mov.f32 %f63, r0;}

	
	{ .reg .f32 r0; .reg .pred p; shfl.down.b32 r0|p, %f63, %r26, %r29; @p add.f32 r0, r0, %f63; mov.f32 %f66, r0;}

	
	{ .reg .f32 r0; .reg .pred p; shfl.down.b32 r0|p, %f66, %r28, %r29; @p add.f32 r0, r0, %f66; mov.f32 %f175, r0;}

	@%p8 bra BB1_10;

mov.u32 %r43, %tid.x;
shr.u32 %r44, %r43, 5;
mul.wide.u32 %rd14, %r44, 4;
mov.u64 %rd15, _ZN6caffe223NormalizeGradientKernelEiiiPKfS1_Pff$__cuda_local_var_196894_52_non_const_temp_storage_norm;
add.s64 %rd16, %rd15, %rd14;
st.shared.f32 [%rd16+4], %f175;

BB1_10:
bar.sync 0;
@!%p1 bra BB1_12;
bra.uni BB1_11;

BB1_11:
ld.shared.f32 %f72, [_ZN6caffe223NormalizeGradientKernelEiiiPKfS1_Pff$__cuda_local_var_196894_52_non_const_temp_storage_norm+8];
add.f32 %f73, %f175, %f72;
ld.shared.f32 %f74, [_ZN6caffe223NormalizeGradientKernelEiiiPKfS1_Pff$__cuda_local_var_196894_52_non_const_temp_storage_norm+12];
add.f32 %f75, %f74, %f73;
ld.shared.f32 %f76, [_ZN6caffe223NormalizeGradientKernelEiiiPKfS1_Pff$__cuda_local_var_196894_52_non_const_temp_storage_norm+16];
add.f32 %f175, %f76, %f75;

BB1_12:
mov.u32 %r61, %tid.x;
setp.ne.s32	%p10, %r61, 0;
@%p10 bra BB1_25;

ld.param.f32 %f166, [_ZN6caffe223NormalizeGradientKernelEiiiPKfS1_Pff_param_6];
st.shared.f32 [_ZN6caffe223NormalizeGradientKernelEiiiPKfS1_Pff$__cuda_local_var_196898_35_non_const_row_sum], %f174;
sqrt.rn.f32 %f81, %f175;
max.f32 %f13, %f81, %f166;
st.shared.f32 [_ZN6caffe223NormalizeGradientKernelEiiiPKfS1_Pff$__cuda_local_var_196899_35_non_const_row_norm], %f13;
mov.f32 %f82, 0f3FC00000;
cvt.rzi.f32.f32	%f83, %f82;
fma.rn.f32 %f84, %f83, 0fC0000000, 0f40400000;
abs.f32 %f14, %f84;
abs.f32 %f15, %f13;
setp.lt.f32	%p11, %f15, 0f00800000;
mul.f32 %f85, %f15, 0f4B800000;
selp.f32	%f86, 0fC3170000, 0fC2FE0000, %p11;
selp.f32	%f87, %f85, %f15, %p11;
mov.b32 %r47, %f87;
and.b32 %r48, %r47, 8388607;
or.b32 %r49, %r48, 1065353216;
mov.b32 %f88, %r49;
shr.u32 %r50, %r47, 23;
cvt.rn.f32.u32	%f89, %r50;
add.f32 %f90, %f86, %f89;
setp.gt.f32	%p12, %f88, 0f3FB504F3;
mul.f32 %f91, %f88, 0f3F000000;
add.f32 %f92, %f90, 0f3F800000;
selp.f32	%f93, %f91, %f88, %p12;
selp.f32	%f94, %f92, %f90, %p12;
add.f32 %f95, %f93, 0fBF800000;
add.f32 %f78, %f93, 0f3F800000;

	rcp.approx.ftz.f32 %f77,%f78;

	add.f32 %f96, %f95, %f95;
mul.f32 %f97, %f77, %f96;
mul.f32 %f98, %f97, %f97;
mov.f32 %f99, 0f3C4CAF63;
mov.f32 %f100, 0f3B18F0FE;
fma.rn.f32 %f101, %f100, %f98, %f99;
mov.f32 %f102, 0f3DAAAABD;
fma.rn.f32 %f103, %f101, %f98, %f102;
mul.rn.f32 %f104, %f103, %f98;
mul.rn.f32 %f105, %f104, %f97;
sub.f32 %f106, %f95, %f97;
neg.f32 %f107, %f97;
add.f32 %f108, %f106, %f106;
fma.rn.f32 %f109, %f107, %f95, %f108;
mul.rn.f32 %f110, %f77, %f109;
add.f32 %f111, %f105, %f97;
sub.f32 %f112, %f97, %f111;
add.f32 %f113, %f105, %f112;
add.f32 %f114, %f110, %f113;
add.f32 %f115, %f111, %f114;
sub.f32 %f116, %f111, %f115;
add.f32 %f117, %f114, %f116;
mov.f32 %f118, 0f3F317200;
mul.rn.f32 %f119, %f94, %f118;
mov.f32 %f120, 0f35BFBE8E;
mul.rn.f32 %f121, %f94, %f120;
add.f32 %f122, %f119, %f115;
sub.f32 %f123, %f119, %f122;
add.f32 %f124, %f115, %f123;
add.f32 %f125, %f117, %f124;
add.f32 %f126, %f121, %f125;
add.f32 %f127, %f122, %f126;
sub.f32 %f128, %f122, %f127;
add.f32 %f129, %f126, %f128;
mov.f32 %f130, 0f40400000;
mul.rn.f32 %f131, %f130, %f127;
neg.f32 %f132, %f131;
fma.rn.f32 %f133, %f130, %f127, %f132;
fma.rn.f32 %f134, %f130, %f129, %f133;
mov.f32 %f135, 0f00000000;
fma.rn.f32 %f136, %f135, %f127, %f134;
add.rn.f32 %f137, %f131, %f136;
neg.f32 %f138, %f137;
add.rn.f32 %f139, %f131, %f138;
add.rn.f32 %f140, %f139, %f136;
mov.b32 %r51, %f137;
setp.eq.s32	%p13, %r51, 1118925336;
add.s32 %r52, %r51, -1;
mov.b32 %f141, %r52;
add.f32 %f142, %f140, 0f37000000;
selp.f32	%f143, %f141, %f137, %p13;
selp.f32	%f16, %f142, %f140, %p13;
mul.f32 %f144, %f143, 0f3FB8AA3B;
cvt.rzi.f32.f32	%f145, %f144;
mov.f32 %f146, 0fBF317200;
fma.rn.f32 %f147, %f145, %f146, %f143;
mov.f32 %f148, 0fB5BFBE8E;
fma.rn.f32 %f149, %f145, %f148, %f147;
mul.f32 %f80, %f149, 0f3FB8AA3B;

	ex2.approx.ftz.f32 %f79,%f80;

	add.f32 %f150, %f145, 0f00000000;
ex2.approx.f32 %f151, %f150;
mul.f32 %f152, %f79, %f151;
setp.lt.f32	%p14, %f143, 0fC2D20000;
selp.f32	%f153, 0f00000000, %f152, %p14;
setp.gt.f32	%p15, %f143, 0f42D20000;
selp.f32	%f176, 0f7F800000, %f153, %p15;
setp.eq.f32	%p16, %f176, 0f7F800000;
@%p16 bra BB1_15;

fma.rn.f32 %f176, %f176, %f16, %f176;

BB1_15:
setp.lt.f32	%p17, %f13, 0f00000000;
setp.eq.f32	%p18, %f14, 0f3F800000;
and.pred %p3, %p17, %p18;
mov.b32 %r53, %f176;
xor.b32 %r54, %r53, -2147483648;
mov.b32 %f154, %r54;
selp.f32	%f177, %f154, %f176, %p3;
setp.eq.f32	%p19, %f13, 0f00000000;
@%p19 bra BB1_18;
bra.uni BB1_16;

BB1_18:
add.f32 %f157, %f13, %f13;
selp.f32	%f177, %f157, 0f00000000, %p18;
bra.uni BB1_19;

BB1_16:
setp.geu.f32	%p20, %f13, 0f00000000;
@%p20 bra BB1_19;

mov.f32 %f167, 0f40400000;
cvt.rzi.f32.f32	%f156, %f167;
setp.neu.f32	%p21, %f156, 0f40400000;
selp.f32	%f177, 0f7FFFFFFF, %f177, %p21;

BB1_19:
add.f32 %f158, %f15, 0f40400000;
mov.b32 %r55, %f158;
setp.lt.s32	%p23, %r55, 2139095040;
@%p23 bra BB1_24;

setp.gtu.f32	%p24, %f15, 0f7F800000;
@%p24 bra BB1_23;
bra.uni BB1_21;

BB1_23:
add.f32 %f177, %f13, 0f40400000;
bra.uni BB1_24;

BB1_21:
setp.neu.f32	%p25, %f15, 0f7F800000;
@%p25 bra BB1_24;

selp.f32	%f177, 0fFF800000, 0f7F800000, %p3;

BB1_24:
setp.eq.f32	%p26, %f13, 0f3F800000;
selp.f32	%f159, 0f3F800000, %f177, %p26;
st.shared.f32 [_ZN6caffe223NormalizeGradientKernelEiiiPKfS1_Pff$__cuda_local_var_196900_35_non_const_row_norm_3], %f159;

BB1_25:
mov.u32 %r59, %tid.x;
setp.lt.s32	%p4, %r59, %r14;
bar.sync 0;
@!%p4 bra BB1_28;
bra.uni BB1_26;

BB1_26:
mov.u32 %r65, %tid.x;
ld.shared.f32 %f27, [_ZN6caffe223NormalizeGradientKernelEiiiPKfS1_Pff$__cuda_local_var_196899_35_non_const_row_norm];
ld.shared.f32 %f28, [_ZN6caffe223NormalizeGradientKernelEiiiPKfS1_Pff$__cuda_local_var_196900_35_non_const_row_norm_3];
ld.shared.f32 %f29, [_ZN6caffe223NormalizeGradientKernelEiiiPKfS1_Pff$__cuda_local_var_196898_35_non_const_row_sum];
cvta.to.global.u64 %rd3, %rd4;

BB1_27:
mad.lo.s32 %r57, %r65, %r15, %r5;
mul.wide.s32 %rd17, %r57, 4;
add.s64 %rd18, %rd1, %rd17;
add.s64 %rd19, %rd3, %rd17;
ld.global.f32 %f160, [%rd19];
div.rn.f32 %f161, %f160, %f27;
ld.global.f32 %f162, [%rd18];
div.rn.f32 %f163, %f162, %f28;
mul.f32 %f164, %f163, %f29;
sub.f32 %f165, %f161, %f164;
add.s64 %rd20, %rd2, %rd17;
st.global.f32 [%rd20], %f165;
add.s32 %r65, %r2, %r65;
setp.lt.s32	%p27, %r65, %r14;
@%p27 bra BB1_27;

BB1_28:
ld.param.u32 %r60, [_ZN6caffe223NormalizeGradientKernelEiiiPKfS1_Pff_param_0];
mov.u32 %r58, %nctaid.x;
add.s32 %r63, %r58, %r63;
setp.lt.s32	%p28, %r63, %r60;
@%p28 bra BB1_2;

BB1_29:
ret;
}


.visible .entry _ZN6caffe272_GLOBAL__N__48_tmpxft_00006b4d_00000000_7_normalize_ops_cpp1_ii_dfecbbd217NormalizeL1KernelEiiiPKfPf(
.param .u32 _ZN6caffe272_GLOBAL__N__48_tmpxft_00006b4d_00000000_7_normalize_ops_cpp1_ii_dfecbbd217NormalizeL1KernelEiiiPKfPf_param_0,
.param .u32 _ZN6caffe272_GLOBAL__N__48_tmpxft_00006b4d_00000000_7_normalize_ops_cpp1_ii_dfecbbd217NormalizeL1KernelEiiiPKfPf_param_1,
.param .u32 _ZN6caffe272_GLOBAL__N__48_tmpxft_00006b4d_00000000_7_normalize_ops_cpp1_ii_dfecbbd217NormalizeL1KernelEiiiPKfPf_param_2,
.param .u64 _ZN6caffe272_GLOBAL__N__48_tmpxft_00006b4d_00000000_7_normalize_ops_cpp1_ii_dfecbbd217NormalizeL1KernelEiiiPKfPf_param_3,
.param .u64 _ZN6caffe272_GLOBAL__N__48_tmpxft_00006b4d_00000000_7_normalize_ops_cpp1_ii_dfecbbd217NormalizeL1KernelEiiiPKfPf_param_4
)
{
.reg .pred %p<12>;
.reg .f32 %f<38>;
.reg .b32 %r<35>;
.reg .b64 %rd<14>;

	.shared .align 4 .b8 _ZN6caffe272_GLOBAL__N__48_tmpxft_00006b4d_00000000_7_normalize_ops_cpp1_ii_dfecbbd217NormalizeL1KernelEiiiPKfPf$__cuda_local_var_196975_52_non_const_temp_storage[24];

	.shared .align 4 .f32 _ZN6caffe272_GLOBAL__N__48_tmpxft_00006b4d_00000000_7_normalize_ops_cpp1_ii_dfecbbd217NormalizeL1KernelEiiiPKfPf$__cuda_local_var_196981_35_non_const_norm;

ld.param.u32 %r12, [_ZN6caffe272_GLOBAL__N__48_tmpxft_00006b4d_00000000_7_normalize_ops_cpp1_ii_dfecbbd217NormalizeL1KernelEiiiPKfPf_param_0];
ld.param.u32 %r13, [_ZN6caffe272_GLOBAL__N__48_tmpxft_00006b4d_00000000_7_normalize_ops_cpp1_ii_dfecbbd217NormalizeL1KernelEiiiPKfPf_param_1];
ld.param.u32 %r14, [_ZN6caffe272_GLOBAL__N__48_tmpxft_00006b4d_00000000_7_normalize_ops_cpp1_ii_dfecbbd217NormalizeL1KernelEiiiPKfPf_param_2];
ld.param.u64 %rd5, [_ZN6caffe272_GLOBAL__N__48_tmpxft_00006b4d_00000000_7_normalize_ops_cpp1_ii_dfecbbd217NormalizeL1KernelEiiiPKfPf_param_3];
ld.param.u64 %rd4, [_ZN6caffe272_GLOBAL__N__48_tmpxft_00006b4d_00000000_7_normalize_ops_cpp1_ii_dfecbbd217NormalizeL1KernelEiiiPKfPf_param_4];
cvta.to.global.u64 %rd1, %rd5;
mov.u32 %r31, %ctaid.x;
setp.ge.s32	%p3, %r31, %r13;
@%p3 bra BB2_13;

cvta.to.global.u64 %rd2, %rd4;
mov.u32 %r2, %tid.x;
shr.u32 %r15, %r2, 5;
mul.wide.u32 %rd6, %r15, 4;
mov.u64 %rd7, _ZN6caffe272_GLOBAL__N__48_tmpxft_00006b4d_00000000_7_normalize_ops_cpp1_ii_dfecbbd217NormalizeL1KernelEiiiPKfPf$__cuda_local_var_196975_52_non_const_temp_storage;
add.s64 %rd8, %rd7, %rd6;
add.s64 %rd3, %rd8, 4;
mov.u32 %r3, %nctaid.x;
mov.u32 %r4, %ntid.x;

	mov.u32 %r19, %laneid;


BB2_2:
rem.s32 %r16, %r31, %r14;
sub.s32 %r17, %r31, %r16;
mad.lo.s32 %r6, %r17, %r12, %r16;
mov.f32 %f35, 0f00000000;
mov.f32 %f36, %f35;
setp.ge.s32	%p4, %r2, %r12;
mov.u32 %r34, %r2;
@%p4 bra BB2_4;

BB2_3:
mov.u32 %r7, %r34;
mad.lo.s32 %r18, %r7, %r14, %r6;
mul.wide.s32 %rd9, %r18, 4;
add.s64 %rd10, %rd1, %rd9;
ld.global.f32 %f10, [%rd10];
abs.f32 %f11, %f10;
add.f32 %f36, %f36, %f11;
add.s32 %r8, %r4, %r7;
setp.lt.s32	%p5, %r8, %r12;
mov.f32 %f35, %f36;
mov.u32 %r34, %r8;
@%p5 bra BB2_3;

BB2_4:
mov.u32 %r20, 1;
mov.u32 %r29, 31;

	{ .reg .f32 r0; .reg .pred p; shfl.down.b32 r0|p, %f35, %r20, %r29; @p add.f32 r0, r0, %f35; mov.f32 %f12, r0;}

	mov.u32 %r22, 2;

	{ .reg .f32 r0; .reg .pred p; shfl.down.b32 r0|p, %f12, %r22, %r29; @p add.f32 r0, r0, %f12; mov.f32 %f15, r0;}

	mov.u32 %r24, 4;

	{ .reg .f32 r0; .reg .pred p; shfl.down.b32 r0|p, %f15, %r24, %r29; @p add.f32 r0, r0, %f15; mov.f32 %f18, r0;}

	mov.u32 %r26, 8;

	{ .reg .f32 r0; .reg .pred p; shfl.down.b32 r0|p, %f18, %r26, %r29; @p add.f32 r0, r0, %f18; mov.f32 %f21, r0;}

	mov.u32 %r28, 16;

	{ .reg .f32 r0; .reg .pred p; shfl.down.b32 r0|p, %f21, %r28, %r29; @p add.f32 r0, r0, %f21; mov.f32 %f37, r0;}

	setp.ne.s32	%p6, %r19, 0;
@%p6 bra BB2_6;

st.shared.f32 [%rd3], %f37;

BB2_6:
setp.eq.s32	%p1, %r2, 0;
bar.sync 0;
@!%p1 bra BB2_8;
bra.uni BB2_7;

BB2_7:
ld.shared.f32 %f27, [_ZN6caffe272_GLOBAL__N__48_tmpxft_00006b4d_00000000_7_normalize_ops_cpp1_ii_dfecbbd217NormalizeL1KernelEiiiPKfPf$__cuda_local_var_196975_52_non_const_temp_storage+8];
add.f32 %f28, %f37, %f27;
ld.shared.f32 %f29, [_ZN6caffe272_GLOBAL__N__48_tmpxft_00006b4d_00000000_7_normalize_ops_cpp1_ii_dfecbbd217NormalizeL1KernelEiiiPKfPf$__cuda_local_var_196975_52_non_const_temp_storage+12];
add.f32 %f30, %f29, %f28;
ld.shared.f32 %f31, [_ZN6caffe272_GLOBAL__N__48_tmpxft_00006b4d_00000000_7_normalize_ops_cpp1_ii_dfecbbd217NormalizeL1KernelEiiiPKfPf$__cuda_local_var_196975_52_non_const_temp_storage+16];
add.f32 %f37, %f31, %f30;

BB2_8:
setp.ne.s32	%p7, %r2, 0;
@%p7 bra BB2_10;

st.shared.f32 [_ZN6caffe272_GLOBAL__N__48_tmpxft_00006b4d_00000000_7_normalize_ops_cpp1_ii_dfecbbd217NormalizeL1KernelEiiiPKfPf$__cuda_local_var_196981_35_non_const_norm], %f37;

BB2_10:
setp.lt.s32	%p2, %r2, %r12;
bar.sync 0;
ld.shared.f32 %f7, [_ZN6caffe272_GLOBAL__N__48_tmpxft_00006b4d_00000000_7_normalize_ops_cpp1_ii_dfecbbd217NormalizeL1KernelEiiiPKfPf$__cuda_local_var_196981_35_non_const_norm];
setp.neu.f32	%p8, %f7, 0f00000000;
and.pred %p9, %p8, %p2;
mov.u32 %r33, %r2;
@!%p9 bra BB2_12;
bra.uni BB2_11;

BB2_11:
mad.lo.s32 %r30, %r33, %r14, %r6;
mul.wide.s32 %rd11, %r30, 4;
add.s64 %rd12, %rd1, %rd11;
ld.global.f32 %f32, [%rd12];
div.rn.f32 %f33, %f32, %f7;
add.s64 %rd13, %rd2, %rd11;
st.global.f32 [%rd13], %f33;
add.s32 %r33, %r4, %r33;
setp.lt.s32	%p10, %r33, %r12;
@%p10 bra BB2_11;

BB2_12:
add.s32 %r31, %r3, %r31;
setp.lt.s32	%p11, %r31, %r13;
@%p11 bra BB2_2;

BB2_13:
ret;
}




// ===== COMPILED SASS (sm_100) =====

	.target	sm_100

	.elftype	@"ET_EXEC"


//--------------------- .note.nv.tkinfo           --------------------------
	.section	.note.nv.tkinfo,"",@"SHT_NOTE"
	.sectionflags	@"SHF_NOTE_NV_TKINFO"
	.tkinfo
        /*0018*/ 	.word	0x00000002
        /*0030*/ 	.string	""
        /*0030*/ 	.string	"ptxas"
        /*0030*/ 	.string	"Cuda compilation tools, release 13.0, V13.0.88"
        /*0030*/ 	.string	"Build cuda_13.0.r13.0/compiler.36424714_0"
        /*0030*/ 	.string	"-arch sm_100 "



//--------------------- .note.nv.cuinfo           --------------------------
	.section	.note.nv.cuinfo,"",@"SHT_NOTE"
	.sectionflags	@"SHF_NOTE_NV_CUINFO"
        /*0018*/ 	.short	0x0002
        /*001a*/ 	.short	0x003d
        /*001c*/ 	.short	0x0082
	.zero		2


//--------------------- .nv.info                  --------------------------
	.section	.nv.info,"",@"SHT_CUDA_INFO"
	.align	4


	//----- nvinfo : EIATTR_REGCOUNT
	.align		4
        /*0000*/ 	.byte	0x04, 0x2f
        /*0002*/ 	.short	(.L_18 - .L_17)
	.align		4
.L_17:
        /*0004*/ 	.word	index@(_ZN6caffe215NormalizeKernelEiiiPKfPff)
        /*0008*/ 	.word	0x0000001a


	//----- nvinfo : EIATTR_FRAME_SIZE
	.align		4
.L_18:
        /*000c*/ 	.byte	0x04, 0x11
        /*000e*/ 	.short	(.L_20 - .L_19)
	.align		4
.L_19:
        /*0010*/ 	.word	index@($__internal_4_$__cuda_sm3x_div_rn_noftz_f32_slowpath)
        /*0014*/ 	.word	0x00000000


	//----- nvinfo : EIATTR_FRAME_SIZE
	.align		4
.L_20:
        /*0018*/ 	.byte	0x04, 0x11
        /*001a*/ 	.short	(.L_22 - .L_21)
	.align		4
.L_21:
        /*001c*/ 	.word	index@($__internal_3_$__cuda_sm20_sqrt_rn_f32_slowpath)
        /*0020*/ 	.word	0x00000000


	//----- nvinfo : EIATTR_FRAME_SIZE
	.align		4
.L_22:
        /*0024*/ 	.byte	0x04, 0x11
        /*0026*/ 	.short	(.L_24 - .L_23)
	.align		4
.L_23:
        /*0028*/ 	.word	index@(_ZN6caffe215NormalizeKernelEiiiPKfPff)
        /*002c*/ 	.word	0x00000000


	//----- nvinfo : EIATTR_REGCOUNT
	.align		4
.L_24:
        /*0030*/ 	.byte	0x04, 0x2f
        /*0032*/ 	.short	(.L_26 - .L_25)
	.align		4
.L_25:
        /*0034*/ 	.word	index@(_ZN6caffe223NormalizeGradientKernelEiiiPKfS1_Pff)
        /*0038*/ 	.word	0x0000001e


	//----- nvinfo : EIATTR_FRAME_SIZE
	.align		4
.L_26:
        /*003c*/ 	.byte	0x04, 0x11
        /*003e*/ 	.short	(.L_28 - .L_27)
	.align		4
.L_27:
        /*0040*/ 	.word	index@($__internal_2_$__cuda_sm3x_div_rn_noftz_f32_slowpath)
        /*0044*/ 	.word	0x00000000


	//----- nvinfo : EIATTR_FRAME_SIZE
	.align		4
.L_28:
        /*0048*/ 	.byte	0x04, 0x11
        /*004a*/ 	.short	(.L_30 - .L_29)
	.align		4
.L_29:
        /*004c*/ 	.word	index@($__internal_1_$__cuda_sm20_sqrt_rn_f32_slowpath)
        /*0050*/ 	.word	0x00000000


	//----- nvinfo : EIATTR_FRAME_SIZE
	.align		4
.L_30:
        /*0054*/ 	.byte	0x04, 0x11
        /*0056*/ 	.short	(.L_32 - .L_31)
	.align		4
.L_31:
        /*0058*/ 	.word	index@(_ZN6caffe223NormalizeGradientKernelEiiiPKfS1_Pff)
        /*005c*/ 	.word	0x00000000


	//----- nvinfo : EIATTR_REGCOUNT
	.align		4
.L_32:
        /*0060*/ 	.byte	0x04, 0x2f
        /*0062*/ 	.short	(.L_34 - .L_33)
	.align		4
.L_33:
        /*0064*/ 	.word	index@(_ZN6caffe272_GLOBAL__N__48_tmpxft_00006b4d_00000000_7_normalize_ops_cpp1_ii_dfecbbd217NormalizeL1KernelEiiiPKfPf)
        /*0068*/ 	.word	0x0000001a


	//----- nvinfo : EIATTR_FRAME_SIZE
	.align		4
.L_34:
        /*006c*/ 	.byte	0x04, 0x11
        /*006e*/ 	.short	(.L_36 - .L_35)
	.align		4
.L_35:
        /*0070*/ 	.word	index@($__internal_0_$__cuda_sm3x_div_rn_noftz_f32_slowpath)
        /*0074*/ 	.word	0x00000000


	//----- nvinfo : EIATTR_FRAME_SIZE
	.align		4
.L_36:
        /*0078*/ 	.byte	0x04, 0x11
        /*007a*/ 	.short	(.L_38 - .L_37)
	.align		4
.L_37:
        /*007c*/ 	.word	index@(_ZN6caffe272_GLOBAL__N__48_tmpxft_00006b4d_00000000_7_normalize_ops_cpp1_ii_dfecbbd217NormalizeL1KernelEiiiPKfPf)
        /*0080*/ 	.word	0x00000000


	//----- nvinfo : EIATTR_MIN_STACK_SIZE
	.align		4
.L_38:
        /*0084*/ 	.byte	0x04, 0x12
        /*0086*/ 	.short	(.L_40 - .L_39)
	.align		4
.L_39:
        /*0088*/ 	.word	index@(_ZN6caffe272_GLOBAL__N__48_tmpxft_00006b4d_00000000_7_normalize_ops_cpp1_ii_dfecbbd217NormalizeL1KernelEiiiPKfPf)
        /*008c*/ 	.word	0x00000000


	//----- nvinfo : EIATTR_MIN_STACK_SIZE
	.align		4
.L_40:
        /*0090*/ 	.byte	0x04, 0x12
        /*0092*/ 	.short	(.L_42 - .L_41)
	.align		4
.L_41:
        /*0094*/ 	.word	index@(_ZN6caffe223NormalizeGradientKernelEiiiPKfS1_Pff)
        /*0098*/ 	.word	0x00000000


	//----- nvinfo : EIATTR_MIN_STACK_SIZE
	.align		4
.L_42:
        /*009c*/ 	.byte	0x04, 0x12
        /*009e*/ 	.short	(.L_44 - .L_43)
	.align		4
.L_43:
        /*00a0*/ 	.word	index@(_ZN6caffe215NormalizeKernelEiiiPKfPff)
        /*00a4*/ 	.word	0x00000000
.L_44:


//--------------------- .nv.compat                --------------------------
	.section	.nv.compat,"",@"SHT_CUDA_COMPAT_INFO"
	.align	4
        /*0000*/ 	.byte	0x02, 0x09, 0x00, 0x00, 0x02, 0x02, 0x01, 0x00, 0x02, 0x05, 0x05, 0x00, 0x03, 0x07, 0x01, 0x01
        /*0010*/ 	.byte	0x02, 0x03, 0x00, 0x00, 0x02, 0x06, 0x01, 0x00, 0x04, 0x0b, 0x08, 0x00, 0x01, 0x00, 0x00, 0x00
        /*0020*/ 	.byte	0x00, 0x00, 0x00, 0x00


//--------------------- .nv.info._ZN6caffe272_GLOBAL__N__48_tmpxft_00006b4d_00000000_7_normalize_ops_cpp1_ii_dfecbbd217NormalizeL1KernelEiiiPKfPf --------------------------
	.section	.nv.info._ZN6caffe272_GLOBAL__N__48_tmpxft_00006b4d_00000000_7_normalize_ops_cpp1_ii_dfecbbd217NormalizeL1KernelEiiiPKfPf,"",@"SHT_CUDA_INFO"
	.sectionflags	@""
	.align	4


	//----- nvinfo : EIATTR_CUDA_API_VERSION
	.align		4
        /*0000*/ 	.byte	0x04, 0x37
        /*0002*/ 	.short	(.L_46 - .L_45)
.L_45:
        /*0004*/ 	.word	0x00000082


	//----- nvinfo : EIATTR_KPARAM_INFO
	.align		4
.L_46:
        /*0008*/ 	.byte	0x04, 0x17
        /*000a*/ 	.short	(.L_48 - .L_47)
.L_47:
        /*000c*/ 	.word	0x00000000
        /*0010*/ 	.short	0x0004
        /*0012*/ 	.short	0x0018
        /*0014*/ 	.byte	0x00, 0xf0, 0x21, 0x00


	//----- nvinfo : EIATTR_KPARAM_INFO
	.align		4
.L_48:
        /*0018*/ 	.byte	0x04, 0x17
        /*001a*/ 	.short	(.L_50 - .L_49)
.L_49:
        /*001c*/ 	.word	0x00000000
        /*0020*/ 	.short	0x0003
        /*0022*/ 	.short	0x0010
        /*0024*/ 	.byte	0x00, 0xf0, 0x21, 0x00


	//----- nvinfo : EIATTR_KPARAM_INFO
	.align		4
.L_50:
        /*0028*/ 	.byte	0x04, 0x17
        /*002a*/ 	.short	(.L_52 - .L_51)
.L_51:
        /*002c*/ 	.word	0x00000000
        /*0030*/ 	.short	0x0002
        /*0032*/ 	.short	0x0008
        /*0034*/ 	.byte	0x00, 0xf0, 0x11, 0x00


	//----- nvinfo : EIATTR_KPARAM_INFO
	.align		4
.L_52:
        /*0038*/ 	.byte	0x04, 0x17
        /*003a*/ 	.short	(.L_54 - .L_53)
.L_53:
        /*003c*/ 	.word	0x00000000
        /*0040*/ 	.short	0x0001
        /*0042*/ 	.short	0x0004
        /*0044*/ 	.byte	0x00, 0xf0, 0x11, 0x00


	//----- nvinfo : EIATTR_KPARAM_INFO
	.align		4
.L_54:
        /*0048*/ 	.byte	0x04, 0x17
        /*004a*/ 	.short	(.L_56 - .L_55)
.L_55:
        /*004c*/ 	.word	0x00000000
        /*0050*/ 	.short	0x0000
        /*0052*/ 	.short	0x0000
        /*0054*/ 	.byte	0x00, 0xf0, 0x11, 0x00


	//----- nvinfo : EIATTR_SPARSE_MMA_MASK
	.align		4
.L_56:
        /*0058*/ 	.byte	0x03, 0x50
        /*005a*/ 	.short	0x0000


	//----- nvinfo : EIATTR_MAXREG_COUNT
	.align		4
        /*005c*/ 	.byte	0x03, 0x1b
        /*005e*/ 	.short	0x00ff


	//----- nvinfo : EIATTR_NUM_BARRIERS
	.align		4
        /*0060*/ 	.byte	0x02, 0x4c
        /*0062*/ 	.byte	0x01
	.zero		1


	//----- nvinfo : EIATTR_MERCURY_ISA_VERSION
	.align		4
        /*0064*/ 	.byte	0x03, 0x5f
        /*0066*/ 	.short	0x0101


	//----- nvinfo : EIATTR_VRC_CTA_INIT_COUNT
	.align		4
        /*0068*/ 	.byte	0x02, 0x4a
	.zero		1
	.zero		1


	//----- nvinfo : EIATTR_EXIT_INSTR_OFFSETS
	.align		4
        /*006c*/ 	.byte	0x04, 0x1c
        /*006e*/ 	.short	(.L_58 - .L_57)


	//   ....[0]....
.L_57:
        /*0070*/ 	.word	0x00000040


	//   ....[1]....
        /*0074*/ 	.word	0x000007c0


	//----- nvinfo : EIATTR_CRS_STACK_SIZE
	.align		4
.L_58:
        /*0078*/ 	.byte	0x04, 0x1e
        /*007a*/ 	.short	(.L_60 - .L_59)
.L_59:
        /*007c*/ 	.word	0x00000000


	//----- nvinfo : EIATTR_CBANK_PARAM_SIZE
	.align		4
.L_60:
        /*0080*/ 	.byte	0x03, 0x19
        /*0082*/ 	.short	0x0020


	//----- nvinfo : EIATTR_PARAM_CBANK
	.align		4
        /*0084*/ 	.byte	0x04, 0x0a
        /*0086*/ 	.short	(.L_62 - .L_61)
	.align		4
.L_61:
        /*0088*/ 	.word	index@(.nv.constant0._ZN6caffe272_GLOBAL__N__48_tmpxft_00006b4d_00000000_7_normalize_ops_cpp1_ii_dfecbbd217NormalizeL1KernelEiiiPKfPf)
        /*008c*/ 	.short	0x0380
        /*008e*/ 	.short	0x0020


	//----- nvinfo : EIATTR_SW_WAR
	.align		4
.L_62:
        /*0090*/ 	.byte	0x04, 0x36
        /*0092*/ 	.short	(.L_64 - .L_63)
.L_63:
        /*0094*/ 	.word	0x00000008
.L_64:


//--------------------- .nv.info._ZN6caffe223NormalizeGradientKernelEiiiPKfS1_Pff --------------------------
	.section	.nv.info._ZN6caffe223NormalizeGradientKernelEiiiPKfS1_Pff,"",@"SHT_CUDA_INFO"
	.sectionflags	@""
	.align	4


	//----- nvinfo : EIATTR_CUDA_API_VERSION
	.align		4
        /*0000*/ 	.byte	0x04, 0x37
        /*0002*/ 	.short	(.L_66 - .L_65)
.L_65:
        /*0004*/ 	.word	0x00000082


	//----- nvinfo : EIATTR_KPARAM_INFO
	.align		4
.L_66:
        /*0008*/ 	.byte	0x04, 0x17
        /*000a*/ 	.short	(.L_68 - .L_67)
.L_67:
        /*000c*/ 	.word	0x00000000
        /*0010*/ 	.short	0x0006
        /*0012*/ 	.short	0x0028
        /*0014*/ 	.byte	0x00, 0xf0, 0x11, 0x00


	//----- nvinfo : EIATTR_KPARAM_INFO
	.align		4
.L_68:
        /*0018*/ 	.byte	0x04, 0x17
        /*001a*/ 	.short	(.L_70 - .L_69)
.L_69:
        /*001c*/ 	.word	0x00000000
        /*0020*/ 	.short	0x0005
        /*0022*/ 	.short	0x0020
        /*0024*/ 	.byte	0x00, 0xf0, 0x21, 0x00


	//----- nvinfo : EIATTR_KPARAM_INFO
	.align		4
.L_70:
        /*0028*/ 	.byte	0x04, 0x17
        /*002a*/ 	.short	(.L_72 - .L_71)
.L_71:
        /*002c*/ 	.word	0x00000000
        /*0030*/ 	.short	0x0004
        /*0032*/ 	.short	0x0018
        /*0034*/ 	.byte	0x00, 0xf0, 0x21, 0x00


	//----- nvinfo : EIATTR_KPARAM_INFO
	.align		4
.L_72:
        /*0038*/ 	.byte	0x04, 0x17
        /*003a*/ 	.short	(.L_74 - .L_73)
.L_73:
        /*003c*/ 	.word	0x00000000
        /*0040*/ 	.short	0x0003
        /*0042*/ 	.short	0x0010
        /*0044*/ 	.byte	0x00, 0xf0, 0x21, 0x00


	//----- nvinfo : EIATTR_KPARAM_INFO
	.align		4
.L_74:
        /*0048*/ 	.byte	0x04, 0x17
        /*004a*/ 	.short	(.L_76 - .L_75)
.L_75:
        /*004c*/ 	.word	0x00000000
        /*0050*/ 	.short	0x0002
        /*0052*/ 	.short	0x0008
        /*0054*/ 	.byte	0x00, 0xf0, 0x11, 0x00


	//----- nvinfo : EIATTR_KPARAM_INFO
	.align		4
.L_76:
        /*0058*/ 	.byte	0x04, 0x17
        /*005a*/ 	.short	(.L_78 - .L_77)
.L_77:
        /*005c*/ 	.word	0x00000000
        /*0060*/ 	.short	0x0001
        /*0062*/ 	.short	0x0004
        /*0064*/ 	.byte	0x00, 0xf0, 0x11, 0x00


	//----- nvinfo : EIATTR_KPARAM_INFO
	.align		4
.L_78:
        /*0068*/ 	.byte	0x04, 0x17
        /*006a*/ 	.short	(.L_80 - .L_79)
.L_79:
        /*006c*/ 	.word	0x00000000
        /*0070*/ 	.short	0x0000
        /*0072*/ 	.short	0x0000
        /*0074*/ 	.byte	0x00, 0xf0, 0x11, 0x00


	//----- nvinfo : EIATTR_SPARSE_MMA_MASK
	.align		4
.L_80:
        /*0078*/ 	.byte	0x03, 0x50
        /*007a*/ 	.short	0x0000


	//----- nvinfo : EIATTR_MAXREG_COUNT
	.align		4
        /*007c*/ 	.byte	0x03, 0x1b
        /*007e*/ 	.short	0x00ff


	//----- nvinfo : EIATTR_NUM_BARRIERS
	.align		4
        /*0080*/ 	.byte	0x02, 0x4c
        /*0082*/ 	.byte	0x01
	.zero		1


	//----- nvinfo : EIATTR_MERCURY_ISA_VERSION
	.align		4
        /*0084*/ 	.byte	0x03, 0x5f
        /*0086*/ 	.short	0x0101


	//----- nvinfo : EIATTR_UNUSED_LOAD_BYTE_OFFSET
	.align		4
        /*0088*/ 	.byte	0x04, 0x44
        /*008a*/ 	.short	(.L_82 - .L_81)


	//   ....[0]....
.L_81:
        /*008c*/ 	.word	0x000006b0
        /*0090*/ 	.word	0x00000fff


	//   ....[1]....
        /*0094*/ 	.word	0x00000fd0
        /*0098*/ 	.word	0x00000fff


	//----- nvinfo : EIATTR_VRC_CTA_INIT_COUNT
	.align		4
.L_82:
        /*009c*/ 	.byte	0x02, 0x4a
	.zero		1
	.zero		1


	//----- nvinfo : EIATTR_EXIT_INSTR_OFFSETS
	.align		4
        /*00a0*/ 	.byte	0x04, 0x1c
        /*00a2*/ 	.short	(.L_84 - .L_83)


	//   ....[0]....
.L_83:
        /*00a4*/ 	.word	0x00000040


	//   ....[1]....
        /*00a8*/ 	.word	0x000012b0


	//----- nvinfo : EIATTR_CRS_STACK_SIZE
	.align		4
.L_84:
        /*00ac*/ 	.byte	0x04, 0x1e
        /*00ae*/ 	.short	(.L_86 - .L_85)
.L_85:
        /*00b0*/ 	.word	0x00000000


	//----- nvinfo : EIATTR_CBANK_PARAM_SIZE
	.align		4
.L_86:
        /*00b4*/ 	.byte	0x03, 0x19
        /*00b6*/ 	.short	0x002c


	//----- nvinfo : EIATTR_PARAM_CBANK
	.align		4
        /*00b8*/ 	.byte	0x04, 0x0a
        /*00ba*/ 	.short	(.L_88 - .L_87)
	.align		4
.L_87:
        /*00bc*/ 	.word	index@(.nv.constant0._ZN6caffe223NormalizeGradientKernelEiiiPKfS1_Pff)
        /*00c0*/ 	.short	0x0380
        /*00c2*/ 	.short	0x002c


	//----- nvinfo : EIATTR_SW_WAR
	.align		4
.L_88:
        /*00c4*/ 	.byte	0x04, 0x36
        /*00c6*/ 	.short	(.L_90 - .L_89)
.L_89:
        /*00c8*/ 	.word	0x00000008
.L_90:


//--------------------- .nv.info._ZN6caffe215NormalizeKernelEiiiPKfPff --------------------------
	.section	.nv.info._ZN6caffe215NormalizeKernelEiiiPKfPff,"",@"SHT_CUDA_INFO"
	.sectionflags	@""
	.align	4


	//----- nvinfo : EIATTR_CUDA_API_VERSION
	.align		4
        /*0000*/ 	.byte	0x04, 0x37
        /*0002*/ 	.short	(.L_92 - .L_91)
.L_91:
        /*0004*/ 	.word	0x00000082


	//----- nvinfo : EIATTR_KPARAM_INFO
	.align		4
.L_92:
        /*0008*/ 	.byte	0x04, 0x17
        /*000a*/ 	.short	(.L_94 - .L_93)
.L_93:
        /*000c*/ 	.word	0x00000000
        /*0010*/ 	.short	0x0005
        /*0012*/ 	.short	0x0020
        /*0014*/ 	.byte	0x00, 0xf0, 0x11, 0x00


	//----- nvinfo : EIATTR_KPARAM_INFO
	.align		4
.L_94:
        /*0018*/ 	.byte	0x04, 0x17
        /*001a*/ 	.short	(.L_96 - .L_95)
.L_95:
        /*001c*/ 	.word	0x00000000
        /*0020*/ 	.short	0x0004
        /*0022*/ 	.short	0x0018
        /*0024*/ 	.byte	0x00, 0xf0, 0x21, 0x00


	//----- nvinfo : EIATTR_KPARAM_INFO
	.align		4
.L_96:
        /*0028*/ 	.byte	0x04, 0x17
        /*002a*/ 	.short	(.L_98 - .L_97)
.L_97:
        /*002c*/ 	.word	0x00000000
        /*0030*/ 	.short	0x0003
        /*0032*/ 	.short	0x0010
        /*0034*/ 	.byte	0x00, 0xf0, 0x21, 0x00


	//----- nvinfo : EIATTR_KPARAM_INFO
	.align		4
.L_98:
        /*0038*/ 	.byte	0x04, 0x17
        /*003a*/ 	.short	(.L_100 - .L_99)
.L_99:
        /*003c*/ 	.word	0x00000000
        /*0040*/ 	.short	0x0002
        /*0042*/ 	.short	0x0008
        /*0044*/ 	.byte	0x00, 0xf0, 0x11, 0x00


	//----- nvinfo : EIATTR_KPARAM_INFO
	.align		4
.L_100:
        /*0048*/ 	.byte	0x04, 0x17
        /*004a*/ 	.short	(.L_102 - .L_101)
.L_101:
        /*004c*/ 	.word	0x00000000
        /*0050*/ 	.short	0x0001
        /*0052*/ 	.short	0x0004
        /*0054*/ 	.byte	0x00, 0xf0, 0x11, 0x00


	//----- nvinfo : EIATTR_KPARAM_INFO
	.align		4
.L_102:
        /*0058*/ 	.byte	0x04, 0x17
        /*005a*/ 	.short	(.L_104 - .L_103)
.L_103:
        /*005c*/ 	.word	0x00000000
        /*0060*/ 	.short	0x0000
        /*0062*/ 	.short	0x0000
        /*0064*/ 	.byte	0x00, 0xf0, 0x11, 0x00


	//----- nvinfo : EIATTR_SPARSE_MMA_MASK
	.align		4
.L_104:
        /*0068*/ 	.byte	0x03, 0x50
        /*006a*/ 	.short	0x0000


	//----- nvinfo : EIATTR_MAXREG_COUNT
	.align		4
        /*006c*/ 	.byte	0x03, 0x1b
        /*006e*/ 	.short	0x00ff


	//----- nvinfo : EIATTR_NUM_BARRIERS
	.align		4
        /*0070*/ 	.byte	0x02, 0x4c
        /*0072*/ 	.byte	0x01
	.zero		1


	//----- nvinfo : EIATTR_MERCURY_ISA_VERSION
	.align		4
        /*0074*/ 	.byte	0x03, 0x5f
        /*0076*/ 	.short	0x0101


	//----- nvinfo : EIATTR_VRC_CTA_INIT_COUNT
	.align		4
        /*0078*/ 	.byte	0x02, 0x4a
	.zero		1
	.zero		1


	//----- nvinfo : EIATTR_EXIT_INSTR_OFFSETS
	.align		4
        /*007c*/ 	.byte	0x04, 0x1c
        /*007e*/ 	.short	(.L_106 - .L_105)


	//   ....[0]....
.L_105:
        /*0080*/ 	.word	0x00000040


	//   ....[1]....
        /*0084*/ 	.word	0x00000930


	//----- nvinfo : EIATTR_CRS_STACK_SIZE
	.align		4
.L_106:
        /*0088*/ 	.byte	0x04, 0x1e
        /*008a*/ 	.short	(.L_108 - .L_107)
.L_107:
        /*008c*/ 	.word	0x00000000


	//----- nvinfo : EIATTR_CBANK_PARAM_SIZE
	.align		4
.L_108:
        /*0090*/ 	.byte	0x03, 0x19
        /*0092*/ 	.short	0x0024


	//----- nvinfo : EIATTR_PARAM_CBANK
	.align		4
        /*0094*/ 	.byte	0x04, 0x0a
        /*0096*/ 	.short	(.L_110 - .L_109)
	.align		4
.L_109:
        /*0098*/ 	.word	index@(.nv.constant0._ZN6caffe215NormalizeKernelEiiiPKfPff)
        /*009c*/ 	.short	0x0380
        /*009e*/ 	.short	0x0024


	//----- nvinfo : EIATTR_SW_WAR
	.align		4
.L_110:
        /*00a0*/ 	.byte	0x04, 0x36
        /*00a2*/ 	.short	(.L_112 - .L_111)
.L_111:
        /*00a4*/ 	.word	0x00000008
.L_112:


//--------------------- .nv.callgraph             --------------------------
	.section	.nv.callgraph,"",@"SHT_CUDA_CALLGRAPH"
	.align	4
	.sectionentsize	8
	.align		4
        /*0000*/ 	.word	0x00000000
	.align		4
        /*0004*/ 	.word	0xffffffff
	.align		4
        /*0008*/ 	.word	0x00000000
	.align		4
        /*000c*/ 	.word	0xfffffffe
	.align		4
        /*0010*/ 	.word	0x00000000
	.align		4
        /*0014*/ 	.word	0xfffffffd
	.align		4
        /*0018*/ 	.word	0x00000000
	.align		4
        /*001c*/ 	.word	0xfffffffc


//--------------------- .nv.constant4             --------------------------
	.section	.nv.constant4,"a",@progbits
	.align	8
	.align		8
.nv.constant4:
        /*0000*/ 	.dword	_ZTVSt9basic_iosIcSt11char_traitsIcEE
	.align		8
        /*0008*/ 	.dword	_ZTTSo
	.align		8
        /*0010*/ 	.dword	_ZTVSt15basic_streambufIcSt11char_traitsIcEE
	.align		8
        /*0018*/ 	.dword	_ZTVNSt7__cxx1115basic_stringbufIcSt11char_traitsIcESaIcEEE
	.align		8
        /*0020*/ 	.dword	_ZTTNSt7__cxx1119basic_ostringstreamIcSt11char_traitsIcESaIcEEE
	.align		8
        /*0028*/ 	.dword	_ZTVN10__cxxabiv119__pointer_type_infoE
	.align		8
        /*0030*/ 	.dword	_ZTVN10__cxxabiv120__function_type_infoE
	.align		8
        /*0038*/ 	.dword	_ZTVN10__cxxabiv117__class_type_infoE
	.align		8
        /*0040*/ 	.dword	_ZTVN10__cxxabiv120__si_class_type_infoE
	.align		8
        /*0048*/ 	.dword	_ZTVSt9exception
	.align		8
        /*0050*/ 	.dword	_ZTVN3c105ErrorE
	.align		8
        /*0058*/ 	.dword	_ZTVN3c1020intrusive_ptr_targetE
	.align		8
        /*0060*/ 	.dword	_ZTVN3c1011StorageImplE
	.align		8
        /*0068*/ 	.dword	_ZTVN6caffe28OperatorINS_11CUDAContextEEE
	.align		8
        /*0070*/ 	.dword	_ZTVN6caffe211NormalizeOpIfNS_11CUDAContextEEE
	.align		8
        /*0078*/ 	.dword	_ZTVN6caffe219NormalizeGradientOpIfNS_11CUDAContextEEE
	.align		8
        /*0080*/ 	.dword	_ZTVN6caffe213NormalizeL1OpIfNS_11CUDAContextEEE


//--------------------- .text._ZN6caffe272_GLOBAL__N__48_tmpxft_00006b4d_00000000_7_normalize_ops_cpp1_ii_dfecbbd217NormalizeL1KernelEiiiPKfPf --------------------------
	.section	.text._ZN6caffe272_GLOBAL__N__48_tmpxft_00006b4d_00000000_7_normalize_ops_cpp1_ii_dfecbbd217NormalizeL1KernelEiiiPKfPf,"ax",@progbits
	.align	128
        .global         _ZN6caffe272_GLOBAL__N__48_tmpxft_00006b4d_00000000_7_normalize_ops_cpp1_ii_dfecbbd217NormalizeL1KernelEiiiPKfPf
        .type           _ZN6caffe272_GLOBAL__N__48_tmpxft_00006b4d_00000000_7_normalize_ops_cpp1_ii_dfecbbd217NormalizeL1KernelEiiiPKfPf,@function
        .size           _ZN6caffe272_GLOBAL__N__48_tmpxft_00006b4d_00000000_7_normalize_ops_cpp1_ii_dfecbbd217NormalizeL1KernelEiiiPKfPf,(.L_x_83 - _ZN6caffe272_GLOBAL__N__48_tmpxft_00006b4d_00000000_7_normalize_ops_cpp1_ii_dfecbbd217NormalizeL1KernelEiiiPKfPf)
        .other          _ZN6caffe272_GLOBAL__N__48_tmpxft_00006b4d_00000000_7_normalize_ops_cpp1_ii_dfecbbd217NormalizeL1KernelEiiiPKfPf,@"STO_CUDA_ENTRY STV_DEFAULT"
_ZN6caffe272_GLOBAL__N__48_tmpxft_00006b4d_00000000_7_normalize_ops_cpp1_ii_dfecbbd217NormalizeL1KernelEiiiPKfPf:
.text._ZN6caffe272_GLOBAL__N__48_tmpxft_00006b4d_00000000_7_normalize_ops_cpp1_ii_dfecbbd217NormalizeL1KernelEiiiPKfPf:
[----:B------:R-:W-:Y:S08]  /*0000*/  LDC R1, c[0x0][0x37c] ;  /* 0x0000df00ff017b82 */ /* 0x000ff00000000800 */
[----:B------:R-:W0:Y:S08]  /*0010*/  S2UR UR6, SR_CTAID.X ;  /* 0x00000000000679c3 */ /* 0x000e300000002500 */
[----:B------:R-:W0:Y:S02]  /*0020*/  LDC R0, c[0x0][0x384] ;  /* 0x0000e100ff007b82 */ /* 0x000e240000000800 */
[----:B0-----:R-:W-:-:S13]  /*0030*/  ISETP.LE.AND P0, PT, R0, UR6, PT ;  /* 0x0000000600007c0c */ /* 0x001fda000bf03270 */
[----:B------:R-:W-:Y:S05]  /*0040*/  @P0 EXIT ;  /* 0x000000000000094d */ /* 0x000fea0003800000 */
[----:B------:R-:W0:Y:S01]  /*0050*/  S2R R2, SR_TID.X ;  /* 0x0000000000027919 */ /* 0x000e220000002100 */
[----:B------:R-:W1:Y:S01]  /*0060*/  S2UR UR5, SR_CgaCtaId ;  /* 0x00000000000579c3 */ /* 0x000e620000008800 */
[----:B------:R-:W-:Y:S01]  /*0070*/  UMOV UR4, 0x400 ;  /* 0x0000040000047882 */ /* 0x000fe20000000000 */
[----:B------:R-:W-:Y:S01]  /*0080*/  IMAD.U32 R9, RZ, RZ, UR6 ;  /* 0x00000006ff097e24 */ /* 0x000fe2000f8e00ff */
[----:B------:R-:W2:Y:S01]  /*0090*/  S2R R20, SR_LANEID ;  /* 0x0000000000147919 */ /* 0x000ea20000000000 */
[----:B------:R-:W3:Y:S04]  /*00a0*/  LDCU.64 UR8, c[0x0][0x358] ;  /* 0x00006b00ff0877ac */ /* 0x000ee80008000a00 */
[----:B------:R-:W4:Y:S01]  /*00b0*/  LDC R8, c[0x0][0x370] ;  /* 0x0000dc00ff087b82 */ /* 0x000f220000000800 */
[----:B------:R-:W0:Y:S01]  /*00c0*/  LDCU UR7, c[0x0][0x360] ;  /* 0x00006c00ff0777ac */ /* 0x000e220008000800 */
[----:B-1----:R-:W-:Y:S01]  /*00d0*/  ULEA UR4, UR5, UR4, 0x18 ;  /* 0x0000000405047291 */ /* 0x002fe2000f8ec0ff */
[----:B0-----:R-:W-:-:S05]  /*00e0*/  SHF.R.U32.HI R10, RZ, 0x5, R2 ;  /* 0x00000005ff0a7819 */ /* 0x001fca0000011602 */
[----:B--23--:R-:W-:-:S07]  /*00f0*/  LEA R10, R10, UR4, 0x2 ;  /* 0x000000040a0a7c11 */ /* 0x00cfce000f8e10ff */
.L_x_9:
[----:B------:R-:W0:Y:S01]  /*0100*/  LDC R0, c[0x0][0x388] ;  /* 0x0000e200ff007b82 */ /* 0x000e220000000800 */
[----:B------:R-:W-:Y:S01]  /*0110*/  IABS R11, R9 ;  /* 0x00000009000b7213 */ /* 0x000fe20000000000 */
[----:B------:R-:W1:Y:S01]  /*0120*/  LDCU UR6, c[0x0][0x380] ;  /* 0x00007000ff0677ac */ /* 0x000e620008000800 */
[----:B------:R-:W-:Y:S01]  /*0130*/  ISETP.GE.AND P2, PT, R9, RZ, PT ;  /* 0x000000ff0900720c */ /* 0x000fe20003f46270 */
[----:B------:R-:W-:Y:S01]  /*0140*/  BSSY.RECONVERGENT B0, `(.L_x_0) ;  /* 0x0000027000007945 */ /* 0x000fe20003800200 */
[----:B0-----:R-:W-:-:S04]  /*0150*/  IABS R6, R0 ;  /* 0x0000000000067213 */ /* 0x001fc80000000000 */
[----:B------:R-:W0:Y:S08]  /*0160*/  I2F.RP R3, R6 ;  /* 0x0000000600037306 */ /* 0x000e300000209400 */
[----:B0-----:R-:W0:Y:S02]  /*0170*/  MUFU.RCP R3, R3 ;  /* 0x0000000300037308 */ /* 0x001e240000001000 */
[----:B0-----:R-:W-:-:S06]  /*0180*/  VIADD R4, R3, 0xffffffe ;  /* 0x0ffffffe03047836 */ /* 0x001fcc0000000000 */
[----:B------:R0:W2:Y:S02]  /*0190*/  F2I.FTZ.U32.TRUNC.NTZ R5, R4 ;  /* 0x0000000400057305 */ /* 0x0000a4000021f000 */
[----:B0-----:R-:W-:Y:S02]  /*01a0*/  IMAD.MOV.U32 R4, RZ, RZ, RZ ;  /* 0x000000ffff047224 */ /* 0x001fe400078e00ff */
[----:B--2---:R-:W-:-:S04]  /*01b0*/  IMAD.MOV R7, RZ, RZ, -R5 ;  /* 0x000000ffff077224 */ /* 0x004fc800078e0a05 */
[----:B------:R-:W-:-:S04]  /*01c0*/  IMAD R7, R7, R6, RZ ;  /* 0x0000000607077224 */ /* 0x000fc800078e02ff */
[----:B------:R-:W-:-:S04]  /*01d0*/  IMAD.HI.U32 R5, R5, R7, R4 ;  /* 0x0000000705057227 */ /* 0x000fc800078e0004 */
[----:B------:R-:W-:-:S04]  /*01e0*/  IMAD.MOV.U32 R7, RZ, RZ, R11 ;  /* 0x000000ffff077224 */ /* 0x000fc800078e000b */
[----:B------:R-:W-:-:S04]  /*01f0*/  IMAD.HI.U32 R5, R5, R7, RZ ;  /* 0x0000000705057227 */ /* 0x000fc800078e00ff */
[----:B------:R-:W-:-:S04]  /*0200*/  IMAD.MOV R5, RZ, RZ, -R5 ;  /* 0x000000ffff057224 */ /* 0x000fc800078e0a05 */
[----:B------:R-:W-:Y:S02]  /*0210*/  IMAD R3, R6, R5, R7 ;  /* 0x0000000506037224 */ /* 0x000fe400078e0207 */
[----:B------:R-:W-:-:S03]  /*0220*/  IMAD.MOV.U32 R5, RZ, RZ, RZ ;  /* 0x000000ffff057224 */ /* 0x000fc600078e00ff */
[----:B------:R-:W-:-:S13]  /*0230*/  ISETP.GT.U32.AND P0, PT, R6, R3, PT ;  /* 0x000000030600720c */ /* 0x000fda0003f04070 */
[----:B------:R-:W-:Y:S01]  /*0240*/  @!P0 IMAD.IADD R3, R3, 0x1, -R6 ;  /* 0x0000000103038824 */ /* 0x000fe200078e0a06 */
[----:B------:R-:W-:-:S04]  /*0250*/  ISETP.NE.AND P0, PT, R0, RZ, PT ;  /* 0x000000ff0000720c */ /* 0x000fc80003f05270 */
[----:B------:R-:W-:-:S13]  /*0260*/  ISETP.GT.U32.AND P1, PT, R6, R3, PT ;  /* 0x000000030600720c */ /* 0x000fda0003f24070 */
[----:B------:R-:W-:-:S04]  /*0270*/  @!P1 IMAD.IADD R3, R3, 0x1, -R6 ;  /* 0x0000000103039824 */ /* 0x000fc800078e0a06 */
[----:B------:R-:W-:Y:S01]  /*0280*/  @!P2 IMAD.MOV R3, RZ, RZ, -R3 ;  /* 0x000000ffff03a224 */ /* 0x000fe200078e0a03 */
[----:B------:R-:W-:Y:S02]  /*0290*/  @!P0 LOP3.LUT R3, RZ, R0, RZ, 0x33, !PT ;  /* 0x00000000ff038212 */ /* 0x000fe400078e33ff */
[----:B-1----:R-:W-:Y:S02]  /*02a0*/  ISETP.GE.AND P0, PT, R2, UR6, PT ;  /* 0x0000000602007c0c */ /* 0x002fe4000bf06270 */
[----:B------:R-:W-:-:S05]  /*02b0*/  IADD3 R4, PT, PT, -R3, R9, RZ ;  /* 0x0000000903047210 */ /* 0x000fca0007ffe1ff */
[----:B------:R-:W-:-:S06]  /*02c0*/  IMAD R11, R4, UR6, R3 ;  /* 0x00000006040b7c24 */ /* 0x000fcc000f8e0203 */
[----:B------:R-:W-:Y:S05]  /*02d0*/  @P0 BRA `(.L_x_1) ;  /* 0x0000000000340947 */ /* 0x000fea0003800000 */
[----:B------:R-:W0:Y:S01]  /*02e0*/  LDC.64 R6, c[0x0][0x390] ;  /* 0x0000e400ff067b82 */ /* 0x000e220000000a00 */
[----:B------:R-:W-:Y:S01]  /*02f0*/  BSSY.RECONVERGENT B1, `(.L_x_2) ;  /* 0x000000a000017945 */ /* 0x000fe20003800200 */
[----:B------:R-:W-:Y:S02]  /*0300*/  IMAD.MOV.U32 R3, RZ, RZ, RZ ;  /* 0x000000ffff037224 */ /* 0x000fe400078e00ff */
[----:B------:R-:W-:-:S07]  /*0310*/  IMAD.MOV.U32 R12, RZ, RZ, R2 ;  /* 0x000000ffff0c7224 */ /* 0x000fce00078e0002 */
.L_x_3:
[----:B------:R-:W-:-:S04]  /*0320*/  IMAD R5, R12, R0, R11 ;  /* 0x000000000c057224 */ /* 0x000fc800078e020b */
[----:B0-----:R-:W-:-:S06]  /*0330*/  IMAD.WIDE R4, R5, 0x4, R6 ;  /* 0x0000000405047825 */ /* 0x001fcc00078e0206 */
[----:B------:R-:W2:Y:S01]  /*0340*/  LDG.E R4, desc[UR8][R4.64] ;  /* 0x0000000804047981 */ /* 0x000ea2000c1e1900 */
[----:B------:R-:W-:-:S05]  /*0350*/  VIADD R12, R12, UR7 ;  /* 0x000000070c0c7c36 */ /* 0x000fca0008000000 */
[----:B------:R-:W-:Y:S01]  /*0360*/  ISETP.GE.AND P0, PT, R12, UR6, PT ;  /* 0x000000060c007c0c */ /* 0x000fe2000bf06270 */
[----:B--2---:R-:W-:-:S12]  /*0370*/  FADD R3, |R4|, R3 ;  /* 0x0000000304037221 */ /* 0x004fd80000000200 */
[----:B------:R-:W-:Y:S05]  /*0380*/  @!P0 BRA `(.L_x_3) ;  /* 0xfffffffc00e48947 */ /* 0x000fea000383ffff */
[----:B------:R-:W-:Y:S05]  /*0390*/  BSYNC.RECONVERGENT B1 ;  /* 0x0000000000017941 */ /* 0x000fea0003800200 */
.L_x_2:
[----:B------:R-:W-:-:S07]  /*03a0*/  IMAD.MOV.U32 R5, RZ, RZ, R3 ;  /* 0x000000ffff057224 */ /* 0x000fce00078e0003 */
.L_x_1:
[----:B------:R-:W-:Y:S05]  /*03b0*/  BSYNC.RECONVERGENT B0 ;  /* 0x0000000000007941 */ /* 0x000fea0003800200 */
.L_x_0:
[----:B------:R-:W0:Y:S01]  /*03c0*/  SHFL.DOWN P0, R0, R5, 0x1, 0x1f ;  /* 0x08201f0005007f89 */ /* 0x000e220000000000 */
[----:B------:R-:W-:Y:S01]  /*03d0*/  ISETP.NE.AND P2, PT, R20, RZ, PT ;  /* 0x000000ff1400720c */ /* 0x000fe20003f45270 */
[----:B------:R-:W1:Y:S01]  /*03e0*/  S2UR UR5, SR_CgaCtaId ;  /* 0x00000000000579c3 */ /* 0x000e620000008800 */
[----:B------:R-:W-:Y:S01]  /*03f0*/  UMOV UR4, 0x400 ;  /* 0x0000040000047882 */ /* 0x000fe20000000000 */
[----:B------:R-:W-:Y:S01]  /*0400*/  BSSY.RECONVERGENT B0, `(.L_x_4) ;  /* 0x0000037000007945 */ /* 0x000fe20003800200 */
[----:B0-----:R-:W-:Y:S01]  /*0410*/  @P0 FADD R0, R0, R5 ;  /* 0x0000000500000221 */ /* 0x001fe20000000000 */
[----:B-1----:R-:W-:Y:S01]  /*0420*/  ULEA UR4, UR5, UR4, 0x18 ;  /* 0x0000000405047291 */ /* 0x002fe2000f8ec0ff */
[----:B------:R-:W0:Y:S03]  /*0430*/  LDCU UR5, c[0x0][0x380] ;  /* 0x00007000ff0577ac */ /* 0x000e260008000800 */
[----:B------:R-:W1:Y:S02]  /*0440*/  SHFL.DOWN P0, R3, R0, 0x2, 0x1f ;  /* 0x08401f0000037f89 */ /* 0x000e640000000000 */
[----:B-1----:R-:W-:-:S05]  /*0450*/  @P0 FADD R3, R0, R3 ;  /* 0x0000000300030221 */ /* 0x002fca0000000000 */
[----:B------:R-:W1:Y:S02]  /*0460*/  SHFL.DOWN P0, R4, R3, 0x4, 0x1f ;  /* 0x08801f0003047f89 */ /* 0x000e640000000000 */
[----:B-1----:R-:W-:-:S05]  /*0470*/  @P0 FADD R4, R3, R4 ;  /* 0x0000000403040221 */ /* 0x002fca0000000000 */
[----:B------:R-:W1:Y:S02]  /*0480*/  SHFL.DOWN P0, R7, R4, 0x8, 0x1f ;  /* 0x09001f0004077f89 */ /* 0x000e640000000000 */
[----:B-1----:R-:W-:Y:S01]  /*0490*/  @P0 FADD R7, R4, R7 ;  /* 0x0000000704070221 */ /* 0x002fe20000000000 */
[----:B------:R-:W-:-:S04]  /*04a0*/  ISETP.NE.AND P0, PT, R2, RZ, PT ;  /* 0x000000ff0200720c */ /* 0x000fc80003f05270 */
[----:B------:R-:W1:Y:S02]  /*04b0*/  SHFL.DOWN P1, R13, R7, 0x10, 0x1f ;  /* 0x0a001f00070d7f89 */ /* 0x000e640000020000 */
[----:B-1----:R-:W-:Y:S01]  /*04c0*/  @P1 FADD R13, R7, R13 ;  /* 0x0000000d070d1221 */ /* 0x002fe20000000000 */
[----:B------:R-:W-:-:S04]  /*04d0*/  ISETP.NE.AND P1, PT, R2, RZ, PT ;  /* 0x000000ff0200720c */ /* 0x000fc80003f25270 */
[----:B------:R-:W-:Y:S01]  /*04e0*/  @!P2 STS [R10+0x4], R13 ;  /* 0x0000040d0a00a388 */ /* 0x000fe20000000800 */
[----:B------:R-:W-:Y:S08]  /*04f0*/  BAR.SYNC.DEFER_BLOCKING 0x0 ;  /* 0x0000000000007b1d */ /* 0x000ff00000010000 */
[----:B------:R-:W-:Y:S01]  /*0500*/  @!P1 MOV R0, 0x400 ;  /* 0x0000040000009802 */ /* 0x000fe20000000f00 */
[----:B------:R-:W1:Y:S01]  /*0510*/  @!P1 S2R R7, SR_CgaCtaId ;  /* 0x0000000000079919 */ /* 0x000e620000008800 */
[----:B------:R-:W2:Y:S04]  /*0520*/  @!P0 LDS.64 R4, [UR4+0x8] ;  /* 0x00000804ff048984 */ /* 0x000ea80008000a00 */
[----:B------:R-:W3:Y:S01]  /*0530*/  @!P0 LDS R3, [UR4+0x10] ;  /* 0x00001004ff038984 */ /* 0x000ee20008000800 */
[----:B-1----:R-:W-:Y:S01]  /*0540*/  @!P1 LEA R0, R7, R0, 0x18 ;  /* 0x0000000007009211 */ /* 0x002fe200078ec0ff */
[----:B--2---:R-:W-:-:S04]  /*0550*/  @!P0 FADD R4, R13, R4 ;  /* 0x000000040d048221 */ /* 0x004fc80000000000 */
[----:B------:R-:W-:-:S04]  /*0560*/  @!P0 FADD R4, R4, R5 ;  /* 0x0000000504048221 */ /* 0x000fc80000000000 */
[----:B---3--:R-:W-:Y:S01]  /*0570*/  @!P0 FADD R13, R4, R3 ;  /* 0x00000003040d8221 */ /* 0x008fe20000000000 */
[----:B------:R-:W-:-:S04]  /*0580*/  ISETP.GE.AND P0, PT, R2, UR6, PT ;  /* 0x0000000602007c0c */ /* 0x000fc8000bf06270 */
[----:B------:R-:W-:Y:S01]  /*0590*/  @!P1 STS [R0+0x18], R13 ;  /* 0x0000180d00009388 */ /* 0x000fe20000000800 */
[----:B------:R-:W-:Y:S06]  /*05a0*/  BAR.SYNC.DEFER_BLOCKING 0x0 ;  /* 0x0000000000007b1d */ /* 0x000fec0000010000 */
[----:B------:R-:W1:Y:S01]  /*05b0*/  LDS R3, [UR4+0x18] ;  /* 0x00001804ff037984 */ /* 0x000e620008000800 */
[----:B------:R-:W2:Y:S01]  /*05c0*/  LDCU UR4, c[0x0][0x388] ;  /* 0x00007100ff0477ac */ /* 0x000ea20008000800 */
[----:B-1----:R-:W-:-:S13]  /*05d0*/  FSETP.NEU.AND P0, PT, R3, RZ, !P0 ;  /* 0x000000ff0300720b */ /* 0x002fda000470d000 */
[----:B0-2---:R-:W-:Y:S05]  /*05e0*/  @!P0 BRA `(.L_x_5) ;  /* 0x0000000000608947 */ /* 0x005fea0003800000 */
[----:B------:R-:W0:Y:S01]  /*05f0*/  LDC.64 R4, c[0x0][0x390] ;  /* 0x0000e400ff047b82 */ /* 0x000e220000000a00 */
[----:B------:R-:W-:-:S07]  /*0600*/  IMAD.MOV.U32 R12, RZ, RZ, R2 ;  /* 0x000000ffff0c7224 */ /* 0x000fce00078e0002 */
[----:B------:R-:W1:Y:S02]  /*0610*/  LDC.64 R6, c[0x0][0x398] ;  /* 0x0000e600ff067b82 */ /* 0x000e640000000a00 */
.L_x_8:
[----:B------:R-:W-:-:S04]  /*0620*/  IMAD R13, R12, UR4, R11 ;  /* 0x000000040c0d7c24 */ /* 0x000fc8000f8e020b */
[----:B0-----:R-:W-:-:S05]  /*0630*/  IMAD.WIDE R14, R13, 0x4, R4 ;  /* 0x000000040d0e7825 */ /* 0x001fca00078e0204 */
[----:B------:R-:W2:Y:S01]  /*0640*/  LDG.E R0, desc[UR8][R14.64] ;  /* 0x000000080e007981 */ /* 0x000ea2000c1e1900 */
[----:B------:R-:W0:Y:S01]  /*0650*/  MUFU.RCP R16, R3 ;  /* 0x0000000300107308 */ /* 0x000e220000001000 */
[----:B------:R-:W-:Y:S01]  /*0660*/  BSSY.RECONVERGENT B1, `(.L_x_6) ;  /* 0x000000b000017945 */ /* 0x000fe20003800200 */
[----:B0-----:R-:W-:-:S04]  /*0670*/  FFMA R17, -R3, R16, 1 ;  /* 0x3f80000003117423 */ /* 0x001fc80000000110 */
[----:B------:R-:W-:Y:S02]  /*0680*/  FFMA R17, R16, R17, R16 ;  /* 0x0000001110117223 */ /* 0x000fe40000000010 */
[----:B--2---:R-:W0:Y:S02]  /*0690*/  FCHK P0, R0, R3 ;  /* 0x0000000300007302 */ /* 0x004e240000000000 */
[----:B------:R-:W-:-:S04]  /*06a0*/  FFMA R16, R0, R17, RZ ;  /* 0x0000001100107223 */ /* 0x000fc800000000ff */
[----:B------:R-:W-:-:S04]  /*06b0*/  FFMA R18, -R3, R16, R0 ;  /* 0x0000001003127223 */ /* 0x000fc80000000100 */
[----:B------:R-:W-:Y:S01]  /*06c0*/  FFMA R17, R17, R18, R16 ;  /* 0x0000001211117223 */ /* 0x000fe20000000010 */
[----:B0-----:R-:W-:Y:S06]  /*06d0*/  @!P0 BRA `(.L_x_7) ;  /* 0x00000000000c8947 */ /* 0x001fec0003800000 */
[----:B------:R-:W-:-:S07]  /*06e0*/  MOV R14, 0x700 ;  /* 0x00000700000e7802 */ /* 0x000fce0000000f00 */
[----:B-1--4-:R-:W-:Y:S05]  /*06f0*/  CALL.REL.NOINC `($__internal_0_$__cuda_sm3x_div_rn_noftz_f32_slowpath) ;  /* 0x0000000000347944 */ /* 0x012fea0003c00000 */
[----:B------:R-:W-:-:S07]  /*0700*/  IMAD.MOV.U32 R17, RZ, RZ, R0 ;  /* 0x000000ffff117224 */ /* 0x000fce00078e0000 */
.L_x_7:
[----:B------:R-:W-:Y:S05]  /*0710*/  BSYNC.RECONVERGENT B1 ;  /* 0x0000000000017941 */ /* 0x000fea0003800200 */
.L_x_6:
[----:B-1----:R-:W-:Y:S01]  /*0720*/  IMAD.WIDE R14, R13, 0x4, R6 ;  /* 0x000000040d0e7825 */ /* 0x002fe200078e0206 */
[----:B------:R-:W-:-:S04]  /*0730*/  IADD3 R12, PT, PT, R12, UR7, RZ ;  /* 0x000000070c0c7c10 */ /* 0x000fc8000fffe0ff */
[----:B------:R2:W-:Y:S01]  /*0740*/  STG.E desc[UR8][R14.64], R17 ;  /* 0x000000110e007986 */ /* 0x0005e2000c101908 */
[----:B------:R-:W-:-:S13]  /*0750*/  ISETP.GE.AND P0, PT, R12, UR5, PT ;  /* 0x000000050c007c0c */ /* 0x000fda000bf06270 */
[----:B--2---:R-:W-:Y:S05]  /*0760*/  @!P0 BRA `(.L_x_8) ;  /* 0xfffffffc00ac8947 */ /* 0x004fea000383ffff */
.L_x_5:
[----:B------:R-:W-:Y:S05]  /*0770*/  BSYNC.RECONVERGENT B0 ;  /* 0x0000000000007941 */ /* 0x000fea0003800200 */
.L_x_4:
[----:B------:R-:W0:Y:S01]  /*0780*/  LDCU UR4, c[0x0][0x384] ;  /* 0x00007080ff0477ac */ /* 0x000e220008000800 */
[----:B----4-:R-:W-:-:S05]  /*0790*/  IMAD.IADD R9, R8, 0x1, R9 ;  /* 0x0000000108097824 */ /* 0x010fca00078e0209 */
[----:B0-----:R-:W-:-:S13]  /*07a0*/  ISETP.GE.AND P0, PT, R9, UR4, PT ;  /* 0x0000000409007c0c */ /* 0x001fda000bf06270 */
[----:B------:R-:W-:Y:S05]  /*07b0*/  @!P0 BRA `(.L_x_9) ;  /* 0xfffffff800508947 */ /* 0x000fea000383ffff */
[----:B------:R-:W-:Y:S05]  /*07c0*/  EXIT ;  /* 0x000000000000794d */ /* 0x000fea0003800000 */
        .weak           $__internal_0_$__cuda_sm3x_div_rn_noftz_f32_slowpath
        .type           $__internal_0_$__cuda_sm3x_div_rn_noftz_f32_slowpath,@function
        .size           $__internal_0_$__cuda_sm3x_div_rn_noftz_f32_slowpath,(.L_x_83 - $__internal_0_$__cuda_sm3x_div_rn_noftz_f32_slowpath)
$__internal_0_$__cuda_sm3x_div_rn_noftz_f32_slowpath:
[--C-:B------:R-:W-:Y:S01]  /*07d0*/  SHF.R.U32.HI R15, RZ, 0x17, R3.reuse ;  /* 0x00000017ff0f7819 */ /* 0x100fe20000011603 */
[----:B------:R-:W-:Y:S01]  /*07e0*/  BSSY.RECONVERGENT B2, `(.L_x_10) ;  /* 0x0000064000027945 */ /* 0x000fe20003800200 */
[--C-:B------:R-:W-:Y:S01]  /*07f0*/  SHF.R.U32.HI R16, RZ, 0x17, R0.reuse ;  /* 0x00000017ff107819 */ /* 0x100fe20000011600 */
[----:B------:R-:W-:Y:S01]  /*0800*/  IMAD.MOV.U32 R17, RZ, RZ, R0 ;  /* 0x000000ffff117224 */ /* 0x000fe200078e0000 */
[----:B------:R-:W-:Y:S01]  /*0810*/  LOP3.LUT R15, R15, 0xff, RZ, 0xc0, !PT ;  /* 0x000000ff0f0f7812 */ /* 0x000fe200078ec0ff */
[----:B------:R-:W-:Y:S01]  /*0820*/  IMAD.MOV.U32 R18, RZ, RZ, R3 ;  /* 0x000000ffff127224 */ /* 0x000fe200078e0003 */
[----:B------:R-:W-:-:S03]  /*0830*/  LOP3.LUT R22, R16, 0xff, RZ, 0xc0, !PT ;  /* 0x000000ff10167812 */ /* 0x000fc600078ec0ff */
[----:B------:R-:W-:Y:S02]  /*0840*/  VIADD R19, R15, 0xffffffff ;  /* 0xffffffff0f137836 */ /* 0x000fe40000000000 */
[----:B------:R-:W-:-:S03]  /*0850*/  VIADD R21, R22, 0xffffffff ;  /* 0xffffffff16157836 */ /* 0x000fc60000000000 */
[----:B------:R-:W-:-:S04]  /*0860*/  ISETP.GT.U32.AND P0, PT, R19, 0xfd, PT ;  /* 0x000000fd1300780c */ /* 0x000fc80003f04070 */
[----:B------:R-:W-:-:S13]  /*0870*/  ISETP.GT.U32.OR P0, PT, R21, 0xfd, P0 ;  /* 0x000000fd1500780c */ /* 0x000fda0000704470 */
[----:B------:R-:W-:Y:S01]  /*0880*/  @!P0 IMAD.MOV.U32 R16, RZ, RZ, RZ ;  /* 0x000000ffff108224 */ /* 0x000fe200078e00ff */
[----:B------:R-:W-:Y:S06]  /*0890*/  @!P0 BRA `(.L_x_11) ;  /* 0x00000000005c8947 */ /* 0x000fec0003800000 */
[----:B------:R-:W-:Y:S02]  /*08a0*/  FSETP.GTU.FTZ.AND P1, PT, |R3|, +INF , PT ;  /* 0x7f8000000300780b */ /* 0x000fe40003f3c200 */
[----:B------:R-:W-:-:S04]  /*08b0*/  FSETP.GTU.FTZ.AND P0, PT, |R0|, +INF , PT ;  /* 0x7f8000000000780b */ /* 0x000fc80003f1c200 */
[----:B------:R-:W-:-:S13]  /*08c0*/  PLOP3.LUT P0, PT, P0, P1, PT, 0xf8, 0x8f ;  /* 0x00000000008f781c */ /* 0x000fda0000703f70 */
[----:B------:R-:W-:Y:S05]  /*08d0*/  @P0 BRA `(.L_x_12) ;  /* 0x00000004004c0947 */ /* 0x000fea0003800000 */
[----:B------:R-:W-:-:S13]  /*08e0*/  LOP3.LUT P0, RZ, R18, 0x7fffffff, R17, 0xc8, !PT ;  /* 0x7fffffff12ff7812 */ /* 0x000fda000780c811 */
[----:B------:R-:W-:Y:S05]  /*08f0*/  @!P0 BRA `(.L_x_13) ;  /* 0x00000004003c8947 */ /* 0x000fea0003800000 */
[C---:B------:R-:W-:Y:S02]  /*0900*/  FSETP.NEU.FTZ.AND P2, PT, |R0|.reuse, +INF , PT ;  /* 0x7f8000000000780b */ /* 0x040fe40003f5d200 */
[----:B------:R-:W-:Y:S02]  /*0910*/  FSETP.NEU.FTZ.AND P1, PT, |R3|, +INF , PT ;  /* 0x7f8000000300780b */ /* 0x000fe40003f3d200 */
[----:B------:R-:W-:-:S11]  /*0920*/  FSETP.NEU.FTZ.AND P0, PT, |R0|, +INF , PT ;  /* 0x7f8000000000780b */ /* 0x000fd60003f1d200 */
[----:B------:R-:W-:Y:S05]  /*0930*/  @!P1 BRA !P2, `(.L_x_13) ;  /* 0x00000004002c9947 */ /* 0x000fea0005000000 */
[----:B------:R-:W-:-:S04]  /*0940*/  LOP3.LUT P2, RZ, R17, 0x7fffffff, RZ, 0xc0, !PT ;  /* 0x7fffffff11ff7812 */ /* 0x000fc8000784c0ff */
[----:B------:R-:W-:-:S13]  /*0950*/  PLOP3.LUT P1, PT, P1, P2, PT, 0x2f, 0xf2 ;  /* 0x0000000000f2781c */ /* 0x000fda0000f24577 */
[----:B------:R-:W-:Y:S05]  /*0960*/  @P1 BRA `(.L_x_14) ;  /* 0x0000000400181947 */ /* 0x000fea0003800000 */
[----:B------:R-:W-:-:S04]  /*0970*/  LOP3.LUT P1, RZ, R18, 0x7fffffff, RZ, 0xc0, !PT ;  /* 0x7fffffff12ff7812 */ /* 0x000fc8000782c0ff */
[----:B------:R-:W-:-:S13]  /*0980*/  PLOP3.LUT P0, PT, P0, P1, PT, 0x2f, 0xf2 ;  /* 0x0000000000f2781c */ /* 0x000fda0000702577 */
[----:B------:R-:W-:Y:S05]  /*0990*/  @P0 BRA `(.L_x_15) ;  /* 0x0000000400000947 */ /* 0x000fea0003800000 */
[----:B------:R-:W-:Y:S02]  /*09a0*/  ISETP.GE.AND P0, PT, R21, RZ, PT ;  /* 0x000000ff1500720c */ /* 0x000fe40003f06270 */
[----:B------:R-:W-:-:S11]  /*09b0*/  ISETP.GE.AND P1, PT, R19, RZ, PT ;  /* 0x000000ff1300720c */ /* 0x000fd60003f26270 */
[----:B------:R-:W-:Y:S01]  /*09c0*/  @P0 MOV R16, RZ ;  /* 0x000000ff00100202 */ /* 0x000fe20000000f00 */
[----:B------:R-:W-:Y:S02]  /*09d0*/  @!P0 IMAD.MOV.U32 R16, RZ, RZ, -0x40 ;  /* 0xffffffc0ff108424 */ /* 0x000fe400078e00ff */
[----:B------:R-:W-:Y:S01]  /*09e0*/  @!P0 FFMA R17, R0, 1.84467440737095516160e+19, RZ ;  /* 0x5f80000000118823 */ /* 0x000fe200000000ff */
[----:B------:R-:W-:Y:S01]  /*09f0*/  @!P1 FFMA R18, R3, 1.84467440737095516160e+19, RZ ;  /* 0x5f80000003129823 */ /* 0x000fe200000000ff */
[----:B------:R-:W-:-:S07]  /*0a00*/  @!P1 VIADD R16, R16, 0x40 ;  /* 0x0000004010109836 */ /* 0x000fce0000000000 */
.L_x_11:
[----:B------:R-:W-:Y:S01]  /*0a10*/  LEA R19, R15, 0xc0800000, 0x17 ;  /* 0xc08000000f137811 */ /* 0x000fe200078eb8ff */
[----:B------:R-:W-:Y:S01]  /*0a20*/  VIADD R22, R22, 0xffffff81 ;  /* 0xffffff8116167836 */ /* 0x000fe20000000000 */
[----:B------:R-:W-:Y:S03]  /*0a30*/  BSSY.RECONVERGENT B3, `(.L_x_16) ;  /* 0x0000035000037945 */ /* 0x000fe60003800200 */
[----:B------:R-:W-:Y:S02]  /*0a40*/  IMAD.IADD R21, R18, 0x1, -R19 ;  /* 0x0000000112157824 */ /* 0x000fe400078e0a13 */
[C---:B------:R-:W-:Y:S02]  /*0a50*/  IMAD R0, R22.reuse, -0x800000, R17 ;  /* 0xff80000016007824 */ /* 0x040fe400078e0211 */
[----:B------:R0:W1:Y:S01]  /*0a60*/  MUFU.RCP R18, R21 ;  /* 0x0000001500127308 */ /* 0x0000620000001000 */
[----:B------:R-:W-:Y:S01]  /*0a70*/  FADD.FTZ R19, -R21, -RZ ;  /* 0x800000ff15137221 */ /* 0x000fe20000010100 */
[----:B0-----:R-:W-:-:S05]  /*0a80*/  IADD3 R21, PT, PT, R22, 0x7f, -R15 ;  /* 0x0000007f16157810 */ /* 0x001fca0007ffe80f */
[----:B------:R-:W-:Y:S02]  /*0a90*/  IMAD.IADD R21, R21, 0x1, R16 ;  /* 0x0000000115157824 */ /* 0x000fe400078e0210 */
[----:B-1----:R-:W-:-:S04]  /*0aa0*/  FFMA R23, R18, R19, 1 ;  /* 0x3f80000012177423 */ /* 0x002fc80000000013 */
[----:B------:R-:W-:-:S04]  /*0ab0*/  FFMA R17, R18, R23, R18 ;  /* 0x0000001712117223 */ /* 0x000fc80000000012 */
[----:B------:R-:W-:-:S04]  /*0ac0*/  FFMA R18, R0, R17, RZ ;  /* 0x0000001100127223 */ /* 0x000fc800000000ff */
[----:B------:R-:W-:-:S04]  /*0ad0*/  FFMA R23, R19, R18, R0 ;  /* 0x0000001213177223 */ /* 0x000fc80000000000 */
[----:B------:R-:W-:-:S04]  /*0ae0*/  FFMA R18, R17, R23, R18 ;  /* 0x0000001711127223 */ /* 0x000fc80000000012 */
[----:B------:R-:W-:-:S04]  /*0af0*/  FFMA R19, R19, R18, R0 ;  /* 0x0000001213137223 */ /* 0x000fc80000000000 */
[----:B------:R-:W-:-:S05]  /*0b00*/  FFMA R0, R17, R19, R18 ;  /* 0x0000001311007223 */ /* 0x000fca0000000012 */
[----:B------:R-:W-:-:S04]  /*0b10*/  SHF.R.U32.HI R15, RZ, 0x17, R0 ;  /* 0x00000017ff0f7819 */ /* 0x000fc80000011600 */
[----:B------:R-:W-:-:S05]  /*0b20*/  LOP3.LUT R15, R15, 0xff, RZ, 0xc0, !PT ;  /* 0x000000ff0f0f7812 */ /* 0x000fca00078ec0ff */
[----:B------:R-:W-:-:S05]  /*0b30*/  IMAD.IADD R22, R15, 0x1, R21 ;  /* 0x000000010f167824 */ /* 0x000fca00078e0215 */
[----:B------:R-:W-:-:S04]  /*0b40*/  IADD3 R15, PT, PT, R22, -0x1, RZ ;  /* 0xffffffff160f7810 */ /* 0x000fc80007ffe0ff */
[----:B------:R-:W-:-:S13]  /*0b50*/  ISETP.GE.U32.AND P0, PT, R15, 0xfe, PT ;  /* 0x000000fe0f00780c */ /* 0x000fda0003f06070 */
[----:B------:R-:W-:Y:S05]  /*0b60*/  @!P0 BRA `(.L_x_17) ;  /* 0x0000000000808947 */ /* 0x000fea0003800000 */
[----:B------:R-:W-:-:S13]  /*0b70*/  ISETP.GT.AND P0, PT, R22, 0xfe, PT ;  /* 0x000000fe1600780c */ /* 0x000fda0003f04270 */
[----:B------:R-:W-:Y:S05]  /*0b80*/  @P0 BRA `(.L_x_18) ;  /* 0x00000000006c0947 */ /* 0x000fea0003800000 */
[----:B------:R-:W-:-:S13]  /*0b90*/  ISETP.GE.AND P0, PT, R22, 0x1, PT ;  /* 0x000000011600780c */ /* 0x000fda0003f06270 */
[----:B------:R-:W-:Y:S05]  /*0ba0*/  @P0 BRA `(.L_x_19) ;  /* 0x0000000000740947 */ /* 0x000fea0003800000 */
[----:B------:R-:W-:Y:S02]  /*0bb0*/  ISETP.GE.AND P0, PT, R22, -0x18, PT ;  /* 0xffffffe81600780c */ /* 0x000fe40003f06270 */
[----:B------:R-:W-:-:S11]  /*0bc0*/  LOP3.LUT R0, R0, 0x80000000, RZ, 0xc0, !PT ;  /* 0x8000000000007812 */ /* 0x000fd600078ec0ff */
[----:B------:R-:W-:Y:S05]  /*0bd0*/  @!P0 BRA `(.L_x_19) ;  /* 0x0000000000688947 */ /* 0x000fea0003800000 */
[-CC-:B------:R-:W-:Y:S01]  /*0be0*/  FFMA.RZ R15, R17, R19.reuse, R18.reuse ;  /* 0x00000013110f7223 */ /* 0x180fe2000000c012 */
[C---:B------:R-:W-:Y:S02]  /*0bf0*/  ISETP.NE.AND P2, PT, R22.reuse, RZ, PT ;  /* 0x000000ff1600720c */ /* 0x040fe40003f45270 */
[C---:B------:R-:W-:Y:S02]  /*0c00*/  ISETP.NE.AND P1, PT, R22.reuse, RZ, PT ;  /* 0x000000ff1600720c */ /* 0x040fe40003f25270 */
[----:B------:R-:W-:Y:S01]  /*0c10*/  LOP3.LUT R16, R15, 0x7fffff, RZ, 0xc0, !PT ;  /* 0x007fffff0f107812 */ /* 0x000fe200078ec0ff */
[CCC-:B------:R-:W-:Y:S01]  /*0c20*/  FFMA.RP R15, R17.reuse, R19.reuse, R18.reuse ;  /* 0x00000013110f7223 */ /* 0x1c0fe20000008012 */
[----:B------:R-:W-:Y:S01]  /*0c30*/  FFMA.RM R18, R17, R19, R18 ;  /* 0x0000001311127223 */ /* 0x000fe20000004012 */
[----:B------:R-:W-:Y:S01]  /*0c40*/  VIADD R17, R22, 0x20 ;  /* 0x0000002016117836 */ /* 0x000fe20000000000 */
[----:B------:R-:W-:Y:S01]  /*0c50*/  LOP3.LUT R16, R16, 0x800000, RZ, 0xfc, !PT ;  /* 0x0080000010107812 */ /* 0x000fe200078efcff */
[----:B------:R-:W-:-:S02]  /*0c60*/  IMAD.MOV R19, RZ, RZ, -R22 ;  /* 0x000000ffff137224 */ /* 0x000fc400078e0a16 */
[----:B------:R-:W-:Y:S02]  /*0c70*/  FSETP.NEU.FTZ.AND P0, PT, R15, R18, PT ;  /* 0x000000120f00720b */ /* 0x000fe40003f1d000 */
[----:B------:R-:W-:Y:S02]  /*0c80*/  SHF.L.U32 R17, R16, R17, RZ ;  /* 0x0000001110117219 */ /* 0x000fe400000006ff */
[----:B------:R-:W-:Y:S02]  /*0c90*/  SEL R15, R19, RZ, P2 ;  /* 0x000000ff130f7207 */ /* 0x000fe40001000000 */
[----:B------:R-:W-:Y:S02]  /*0ca0*/  ISETP.NE.AND P1, PT, R17, RZ, P1 ;  /* 0x000000ff1100720c */ /* 0x000fe40000f25270 */
[----:B------:R-:W-:Y:S02]  /*0cb0*/  SHF.R.U32.HI R15, RZ, R15, R16 ;  /* 0x0000000fff0f7219 */ /* 0x000fe40000011610 */
[----:B------:R-:W-:-:S02]  /*0cc0*/  PLOP3.LUT P0, PT, P0, P1, PT, 0xf8, 0x8f ;  /* 0x00000000008f781c */ /* 0x000fc40000703f70 */
[----:B------:R-:W-:Y:S02]  /*0cd0*/  SHF.R.U32.HI R17, RZ, 0x1, R15 ;  /* 0x00000001ff117819 */ /* 0x000fe4000001160f */
[----:B------:R-:W-:-:S04]  /*0ce0*/  SEL R16, RZ, 0x1, !P0 ;  /* 0x00000001ff107807 */ /* 0x000fc80004000000 */
[----:B------:R-:W-:-:S04]  /*0cf0*/  LOP3.LUT R16, R16, 0x1, R17, 0xf8, !PT ;  /* 0x0000000110107812 */ /* 0x000fc800078ef811 */
[----:B------:R-:W-:-:S05]  /*0d00*/  LOP3.LUT R16, R16, R15, RZ, 0xc0, !PT ;  /* 0x0000000f10107212 */ /* 0x000fca00078ec0ff */
[----:B------:R-:W-:-:S05]  /*0d10*/  IMAD.IADD R17, R17, 0x1, R16 ;  /* 0x0000000111117824 */ /* 0x000fca00078e0210 */
[----:B------:R-:W-:Y:S01]  /*0d20*/  LOP3.LUT R0, R17, R0, RZ, 0xfc, !PT ;  /* 0x0000000011007212 */ /* 0x000fe200078efcff */
[----:B------:R-:W-:Y:S06]  /*0d30*/  BRA `(.L_x_19) ;  /* 0x0000000000107947 */ /* 0x000fec0003800000 */
.L_x_18:
[----:B------:R-:W-:-:S04]  /*0d40*/  LOP3.LUT R0, R0, 0x80000000, RZ, 0xc0, !PT ;  /* 0x8000000000007812 */ /* 0x000fc800078ec0ff */
[----:B------:R-:W-:Y:S01]  /*0d50*/  LOP3.LUT R0, R0, 0x7f800000, RZ, 0xfc, !PT ;  /* 0x7f80000000007812 */ /* 0x000fe200078efcff */
[----:B------:R-:W-:Y:S06]  /*0d60*/  BRA `(.L_x_19) ;  /* 0x0000000000047947 */ /* 0x000fec0003800000 */
.L_x_17:
[----:B------:R-:W-:-:S07]  /*0d70*/  IMAD R0, R21, 0x800000, R0 ;  /* 0x0080000015007824 */ /* 0x000fce00078e0200 */
.L_x_19:
[----:B------:R-:W-:Y:S05]  /*0d80*/  BSYNC.RECONVERGENT B3 ;  /* 0x0000000000037941 */ /* 0x000fea0003800200 */
.L_x_16:
[----:B------:R-:W-:Y:S05]  /*0d90*/  BRA `(.L_x_20) ;  /* 0x0000000000207947 */ /* 0x000fea0003800000 */
.L_x_15:
[----:B------:R-:W-:-:S04]  /*0da0*/  LOP3.LUT R0, R18, 0x80000000, R17, 0x48, !PT ;  /* 0x8000000012007812 */ /* 0x000fc800078e4811 */
[----:B------:R-:W-:Y:S01]  /*0db0*/  LOP3.LUT R0, R0, 0x7f800000, RZ, 0xfc, !PT ;  /* 0x7f80000000007812 */ /* 0x000fe200078efcff */
[----:B------:R-:W-:Y:S06]  /*0dc0*/  BRA `(.L_x_20) ;  /* 0x0000000000147947 */ /* 0x000fec0003800000 */
.L_x_14:
[----:B------:R-:W-:Y:S01]  /*0dd0*/  LOP3.LUT R0, R18, 0x80000000, R17, 0x48, !PT ;  /* 0x8000000012007812 */ /* 0x000fe200078e4811 */
[----:B------:R-:W-:Y:S06]  /*0de0*/  BRA `(.L_x_20) ;  /* 0x00000000000c7947 */ /* 0x000fec0003800000 */
.L_x_13:
[----:B------:R-:W0:Y:S01]  /*0df0*/  MUFU.RSQ R0, -QNAN ;  /* 0xffc0000000007908 */ /* 0x000e220000001400 */
[----:B------:R-:W-:Y:S05]  /*0e00*/  BRA `(.L_x_20) ;  /* 0x0000000000047947 */ /* 0x000fea0003800000 */
.L_x_12:
[----:B------:R-:W-:-:S07]  /*0e10*/  FADD.FTZ R0, R0, R3 ;  /* 0x0000000300007221 */ /* 0x000fce0000010000 */
.L_x_20:
[----:B------:R-:W-:Y:S05]  /*0e20*/  BSYNC.RECONVERGENT B2 ;  /* 0x0000000000027941 */ /* 0x000fea0003800200 */
.L_x_10:
[----:B------:R-:W-:-:S04]  /*0e30*/  IMAD.MOV.U32 R15, RZ, RZ, 0x0 ;  /* 0x00000000ff0f7424 */ /* 0x000fc800078e00ff */
[----:B0-----:R-:W-:Y:S05]  /*0e40*/  RET.REL.NODEC R14 `(_ZN6caffe272_GLOBAL__N__48_tmpxft_00006b4d_00000000_7_normalize_ops_cpp1_ii_dfecbbd217NormalizeL1KernelEiiiPKfPf) ;  /* 0xfffffff00e6c7950 */ /* 0x001fea0003c3ffff */
.L_x_21:
[----:B------:R-:W-:-:S00]  /*0e50*/  BRA `(.L_x_21) ;  /* 0xfffffffc00fc7947 */ /* 0x000fc0000383ffff */
[----:B------:R-:W-:-:S00]  /*0e60*/  NOP ;  /* 0x0000000000007918 */ /* 0x000fc00000000000 */
        /* <DEDUP_REMOVED lines=9> */
.L_x_83:


//--------------------- .text._ZN6caffe223NormalizeGradientKernelEiiiPKfS1_Pff --------------------------
	.section	.text._ZN6caffe223NormalizeGradientKernelEiiiPKfS1_Pff,"ax",@progbits
	.align	128
        .global         _ZN6caffe223NormalizeGradientKernelEiiiPKfS1_Pff
        .type           _ZN6caffe223NormalizeGradientKernelEiiiPKfS1_Pff,@function
        .size           _ZN6caffe223NormalizeGradientKernelEiiiPKfS1_Pff,(.L_x_85 - _ZN6caffe223NormalizeGradientKernelEiiiPKfS1_Pff)
        .other          _ZN6caffe223NormalizeGradientKernelEiiiPKfS1_Pff,@"STO_CUDA_ENTRY STV_DEFAULT"
_ZN6caffe223NormalizeGradientKernelEiiiPKfS1_Pff:
.text._ZN6caffe223NormalizeGradientKernelEiiiPKfS1_Pff:
[----:B------:R-:W-:Y:S08]  /*0000*/  LDC R1, c[0x0][0x37c] ;  /* 0x0000df00ff017b82 */ /* 0x000ff00000000800 */
[----:B------:R-:W0:Y:S08]  /*0010*/  S2UR UR4, SR_CTAID.X ;  /* 0x00000000000479c3 */ /* 0x000e300000002500 */
[----:B------:R-:W0:Y:S02]  /*0020*/  LDC R0, c[0x0][0x380] ;  /* 0x0000e000ff007b82 */ /* 0x000e240000000800 */
[----:B0-----:R-:W-:-:S13]  /*0030*/  ISETP.LE.AND P0, PT, R0, UR4, PT ;  /* 0x0000000400007c0c */ /* 0x001fda000bf03270 */
[----:B------:R-:W-:Y:S05]  /*0040*/  @P0 EXIT ;  /* 0x000000000000094d */ /* 0x000fea0003800000 */
[----:B------:R-:W0:Y:S01]  /*0050*/  S2R R21, SR_LANEID ;  /* 0x0000000000157919 */ /* 0x000e220000000000 */
[----:B------:R-:W-:Y:S01]  /*0060*/  MOV R2, UR4 ;  /* 0x0000000400027c02 */ /* 0x000fe20008000f00 */
[----:B------:R-:W1:Y:S01]  /*0070*/  LDCU UR6, c[0x0][0x360] ;  /* 0x00006c00ff0677ac */ /* 0x000e620008000800 */
[----:B------:R-:W2:Y:S05]  /*0080*/  LDCU.64 UR8, c[0x0][0x358] ;  /* 0x00006b00ff0877ac */ /* 0x000eaa0008000a00 */
.L_x_41:
[----:B------:R-:W3:Y:S01]  /*0090*/  LDC R3, c[0x0][0x388] ;  /* 0x0000e200ff037b82 */ /* 0x000ee20000000800 */
[----:B------:R-:W-:Y:S01]  /*00a0*/  IABS R8, R2 ;  /* 0x0000000200087213 */ /* 0x000fe20000000000 */
[----:B------:R-:W4:Y:S01]  /*00b0*/  LDCU UR4, c[0x0][0x384] ;  /* 0x00007080ff0477ac */ /* 0x000f220008000800 */
[----:B------:R-:W-:Y:S01]  /*00c0*/  ISETP.GE.AND P2, PT, R2, RZ, PT ;  /* 0x000000ff0200720c */ /* 0x000fe20003f46270 */
[----:B------:R-:W-:Y:S01]  /*00d0*/  BSSY.RECONVERGENT B0, `(.L_x_22) ;  /* 0x000002e000007945 */ /* 0x000fe20003800200 */
[----:B0--3--:R-:W-:-:S04]  /*00e0*/  IABS R6, R3 ;  /* 0x0000000300067213 */ /* 0x009fc80000000000 */
[----:B------:R-:W3:Y:S08]  /*00f0*/  I2F.RP R0, R6 ;  /* 0x0000000600007306 */ /* 0x000ef00000209400 */
[----:B---3--:R-:W3:Y:S02]  /*0100*/  MUFU.RCP R0, R0 ;  /* 0x0000000000007308 */ /* 0x008ee40000001000 */
[----:B---3--:R-:W-:-:S02]  /*0110*/  VIADD R4, R0, 0xffffffe ;  /* 0x0ffffffe00047836 */ /* 0x008fc40000000000 */
[----:B------:R-:W3:Y:S04]  /*0120*/  S2R R0, SR_TID.X ;  /* 0x0000000000007919 */ /* 0x000ee80000002100 */
[----:B------:R5:W1:Y:S02]  /*0130*/  F2I.FTZ.U32.TRUNC.NTZ R5, R4 ;  /* 0x0000000400057305 */ /* 0x000a64000021f000 */
[----:B-----5:R-:W-:Y:S01]  /*0140*/  IMAD.MOV.U32 R4, RZ, RZ, RZ ;  /* 0x000000ffff047224 */ /* 0x020fe200078e00ff */
[----:B-1----:R-:W-:-:S05]  /*0150*/  IADD3 R7, PT, PT, RZ, -R5, RZ ;  /* 0x80000005ff077210 */ /* 0x002fca0007ffe0ff */
[----:B------:R-:W-:-:S04]  /*0160*/  IMAD R7, R7, R6, RZ ;  /* 0x0000000607077224 */ /* 0x000fc800078e02ff */
[----:B------:R-:W-:Y:S01]  /*0170*/  IMAD.HI.U32 R5, R5, R7, R4 ;  /* 0x0000000705057227 */ /* 0x000fe200078e0004 */
[----:B------:R-:W-:-:S05]  /*0180*/  MOV R7, R8 ;  /* 0x0000000800077202 */ /* 0x000fca0000000f00 */
[----:B------:R-:W-:-:S04]  /*0190*/  IMAD.HI.U32 R5, R5, R7, RZ ;  /* 0x0000000705057227 */ /* 0x000fc800078e00ff */
[----:B------:R-:W-:Y:S02]  /*01a0*/  IMAD.MOV R5, RZ, RZ, -R5 ;  /* 0x000000ffff057224 */ /* 0x000fe400078e0a05 */
[----:B---3--:R-:W-:Y:S02]  /*01b0*/  IMAD.MOV.U32 R12, RZ, RZ, R0 ;  /* 0x000000ffff0c7224 */ /* 0x008fe400078e0000 */
[----:B------:R-:W-:-:S05]  /*01c0*/  IMAD R5, R6, R5, R7 ;  /* 0x0000000506057224 */ /* 0x000fca00078e0207 */
[----:B------:R-:W-:-:S13]  /*01d0*/  ISETP.GT.U32.AND P0, PT, R6, R5, PT ;  /* 0x000000050600720c */ /* 0x000fda0003f04070 */
[----:B------:R-:W-:Y:S02]  /*01e0*/  @!P0 IADD3 R5, PT, PT, R5, -R6, RZ ;  /* 0x8000000605058210 */ /* 0x000fe40007ffe0ff */
[----:B------:R-:W-:Y:S02]  /*01f0*/  ISETP.NE.AND P0, PT, R3, RZ, PT ;  /* 0x000000ff0300720c */ /* 0x000fe40003f05270 */
[----:B------:R-:W-:-:S13]  /*0200*/  ISETP.GT.U32.AND P1, PT, R6, R5, PT ;  /* 0x000000050600720c */ /* 0x000fda0003f24070 */
[----:B------:R-:W-:-:S05]  /*0210*/  @!P1 IMAD.IADD R5, R5, 0x1, -R6 ;  /* 0x0000000105059824 */ /* 0x000fca00078e0a06 */
[----:B------:R-:W-:Y:S02]  /*0220*/  @!P2 IADD3 R5, PT, PT, -R5, RZ, RZ ;  /* 0x000000ff0505a210 */ /* 0x000fe40007ffe1ff */
[----:B------:R-:W-:Y:S02]  /*0230*/  @!P0 LOP3.LUT R5, RZ, R3, RZ, 0x33, !PT ;  /* 0x00000003ff058212 */ /* 0x000fe400078e33ff */
[----:B----4-:R-:W-:Y:S02]  /*0240*/  ISETP.GE.AND P0, PT, R12, UR4, PT ;  /* 0x000000040c007c0c */ /* 0x010fe4000bf06270 */
[----:B------:R-:W-:-:S05]  /*0250*/  IADD3 R16, PT, PT, -R5, R2, RZ ;  /* 0x0000000205107210 */ /* 0x000fca0007ffe1ff */
[----:B------:R-:W-:Y:S01]  /*0260*/  IMAD R16, R16, UR4, R5 ;  /* 0x0000000410107c24 */ /* 0x000fe2000f8e0205 */
[----:B------:R-:W-:-:S05]  /*0270*/  CS2R R4, SRZ ;  /* 0x0000000000047805 */ /* 0x000fca000001ff00 */
[----:B------:R-:W-:Y:S05]  /*0280*/  @P0 BRA `(.L_x_23) ;  /* 0x0000000000480947 */ /* 0x000fea0003800000 */
[----:B------:R-:W1:Y:S01]  /*0290*/  LDC.64 R4, c[0x0][0x390] ;  /* 0x0000e400ff047b82 */ /* 0x000e620000000a00 */
[----:B------:R-:W-:Y:S01]  /*02a0*/  HFMA2 R14, -RZ, RZ, 0, 0 ;  /* 0x00000000ff0e7431 */ /* 0x000fe200000001ff */
[----:B------:R-:W-:Y:S01]  /*02b0*/  BSSY.RECONVERGENT B1, `(.L_x_24) ;  /* 0x000000d000017945 */ /* 0x000fe20003800200 */
[----:B------:R-:W-:-:S05]  /*02c0*/  IMAD.MOV.U32 R13, RZ, RZ, RZ ;  /* 0x000000ffff0d7224 */ /* 0x000fca00078e00ff */
[----:B------:R-:W3:Y:S02]  /*02d0*/  LDC.64 R6, c[0x0][0x398] ;  /* 0x0000e600ff067b82 */ /* 0x000ee40000000a00 */
.L_x_25:
[----:B------:R-:W-:-:S04]  /*02e0*/  IMAD R11, R12, R3, R16 ;  /* 0x000000030c0b7224 */ /* 0x000fc800078e0210 */
[----:B-1----:R-:W-:-:S04]  /*02f0*/  IMAD.WIDE R8, R11, 0x4, R4 ;  /* 0x000000040b087825 */ /* 0x002fc800078e0204 */
[----:B---3--:R-:W-:Y:S02]  /*0300*/  IMAD.WIDE R10, R11, 0x4, R6 ;  /* 0x000000040b0a7825 */ /* 0x008fe400078e0206 */
[----:B--2---:R-:W2:Y:S04]  /*0310*/  LDG.E R9, desc[UR8][R8.64] ;  /* 0x0000000808097981 */ /* 0x004ea8000c1e1900 */
[----:B------:R-:W3:Y:S01]  /*0320*/  LDG.E R10, desc[UR8][R10.64] ;  /* 0x000000080a0a7981 */ /* 0x000ee2000c1e1900 */
[----:B------:R-:W-:-:S05]  /*0330*/  VIADD R12, R12, UR6 ;  /* 0x000000060c0c7c36 */ /* 0x000fca0008000000 */
[----:B------:R-:W-:Y:S01]  /*0340*/  ISETP.GE.AND P0, PT, R12, UR4, PT ;  /* 0x000000040c007c0c */ /* 0x000fe2000bf06270 */
[-C--:B--2---:R-:W-:Y:S01]  /*0350*/  FFMA R14, R9, R9.reuse, R14 ;  /* 0x00000009090e7223 */ /* 0x084fe2000000000e */
[----:B---3--:R-:W-:-:S11]  /*0360*/  FFMA R13, R10, R9, R13 ;  /* 0x000000090a0d7223 */ /* 0x008fd6000000000d */
[----:B------:R-:W-:Y:S05]  /*0370*/  @!P0 BRA `(.L_x_25) ;  /* 0xfffffffc00d88947 */ /* 0x000fea000383ffff */
[----:B------:R-:W-:Y:S05]  /*0380*/  BSYNC.RECONVERGENT B1 ;  /* 0x0000000000017941 */ /* 0x000fea0003800200 */
.L_x_24:
[----:B------:R-:W-:Y:S01]  /*0390*/  MOV R5, R14 ;  /* 0x0000000e00057202 */ /* 0x000fe20000000f00 */
[----:B------:R-:W-:-:S07]  /*03a0*/  IMAD.MOV.U32 R4, RZ, RZ, R13 ;  /* 0x000000ffff047224 */ /* 0x000fce00078e000d */
.L_x_23:
[----:B--2---:R-:W-:Y:S05]  /*03b0*/  BSYNC.RECONVERGENT B0 ;  /* 0x0000000000007941 */ /* 0x004fea0003800200 */
.L_x_22:
[----:B------:R-:W1:Y:S01]  /*03c0*/  SHFL.DOWN P0, R3, R4, 0x1, 0x1f ;  /* 0x08201f0004037f89 */ /* 0x000e620000000000 */
[----:B------:R-:W-:Y:S03]  /*03d0*/  BSSY.RECONVERGENT B0, `(.L_x_26) ;  /* 0x00000b1000007945 */ /* 0x000fe60003800200 */
[----:B------:R-:W2:Y:S01]  /*03e0*/  SHFL.DOWN P1, R8, R5, 0x1, 0x1f ;  /* 0x08201f0005087f89 */ /* 0x000ea20000020000 */
[----:B-1----:R-:W-:Y:S01]  /*03f0*/  @P0 FADD R3, R3, R4 ;  /* 0x0000000403030221 */ /* 0x002fe20000000000 */
[----:B--2---:R-:W-:-:S04]  /*0400*/  @P1 FADD R8, R8, R5 ;  /* 0x0000000508081221 */ /* 0x004fc80000000000 */
[----:B------:R-:W1:Y:S04]  /*0410*/  SHFL.DOWN P0, R6, R3, 0x2, 0x1f ;  /* 0x08401f0003067f89 */ /* 0x000e680000000000 */
[----:B------:R-:W2:Y:S01]  /*0420*/  SHFL.DOWN P1, R9, R8, 0x2, 0x1f ;  /* 0x08401f0008097f89 */ /* 0x000ea20000020000 */
[----:B-1----:R-:W-:Y:S01]  /*0430*/  @P0 FADD R6, R3, R6 ;  /* 0x0000000603060221 */ /* 0x002fe20000000000 */
[----:B--2---:R-:W-:-:S04]  /*0440*/  @P1 FADD R9, R8, R9 ;  /* 0x0000000908091221 */ /* 0x004fc80000000000 */
[----:B------:R-:W1:Y:S04]  /*0450*/  SHFL.DOWN P0, R7, R6, 0x4, 0x1f ;  /* 0x08801f0006077f89 */ /* 0x000e680000000000 */
[----:B------:R-:W2:Y:S01]  /*0460*/  SHFL.DOWN P1, R10, R9, 0x4, 0x1f ;  /* 0x08801f00090a7f89 */ /* 0x000ea20000020000 */
[----:B-1----:R-:W-:Y:S01]  /*0470*/  @P0 FADD R7, R6, R7 ;  /* 0x0000000706070221 */ /* 0x002fe20000000000 */
[----:B0-----:R-:W-:Y:S01]  /*0480*/  ISETP.NE.AND P0, PT, R21, RZ, PT ;  /* 0x000000ff1500720c */ /* 0x001fe20003f05270 */
[----:B--2---:R-:W-:-:S03]  /*0490*/  @P1 FADD R10, R9, R10 ;  /* 0x0000000a090a1221 */ /* 0x004fc60000000000 */
[----:B------:R-:W0:Y:S01]  /*04a0*/  SHFL.DOWN P2, R4, R7, 0x8, 0x1f ;  /* 0x09001f0007047f89 */ /* 0x000e220000040000 */
[----:B------:R-:W-:-:S03]  /*04b0*/  ISETP.NE.AND P1, PT, R0, RZ, PT ;  /* 0x000000ff0000720c */ /* 0x000fc60003f25270 */
[----:B------:R-:W1:Y:S05]  /*04c0*/  SHFL.DOWN P3, R11, R10, 0x8, 0x1f ;  /* 0x09001f000a0b7f89 */ /* 0x000e6a0000060000 */
[----:B------:R-:W2:Y:S01]  /*04d0*/  @!P0 S2R R8, SR_CgaCtaId ;  /* 0x0000000000088919 */ /* 0x000ea20000008800 */
[----:B------:R-:W-:Y:S01]  /*04e0*/  @!P0 MOV R5, 0x400 ;  /* 0x0000040000058802 */ /* 0x000fe20000000f00 */
[----:B------:R-:W3:Y:S03]  /*04f0*/  @!P0 S2R R14, SR_CgaCtaId ;  /* 0x00000000000e8919 */ /* 0x000ee60000008800 */
[----:B------:R-:W4:Y:S01]  /*0500*/  @!P1 S2R R12, SR_CgaCtaId ;  /* 0x00000000000c9919 */ /* 0x000f220000008800 */
[----:B------:R-:W5:Y:S01]  /*0510*/  @!P1 S2R R13, SR_CgaCtaId ;  /* 0x00000000000d9919 */ /* 0x000f620000008800 */
[----:B0-----:R-:W-:Y:S01]  /*0520*/  @P2 FADD R4, R7, R4 ;  /* 0x0000000407042221 */ /* 0x001fe20000000000 */
[----:B------:R-:W-:Y:S01]  /*0530*/  @!P0 MOV R7, 0x400 ;  /* 0x0000040000078802 */ /* 0x000fe20000000f00 */
[----:B-1----:R-:W-:-:S03]  /*0540*/  @P3 FADD R11, R10, R11 ;  /* 0x0000000b0a0b3221 */ /* 0x002fc60000000000 */
[----:B------:R-:W0:Y:S01]  /*0550*/  SHFL.DOWN P2, R9, R4, 0x10, 0x1f ;  /* 0x0a001f0004097f89 */ /* 0x000e220000040000 */
[----:B------:R-:W-:Y:S02]  /*0560*/  @!P0 IADD3 R7, PT, PT, R7, 0x18, RZ ;  /* 0x0000001807078810 */ /* 0x000fe40007ffe0ff */
[----:B------:R-:W-:Y:S01]  /*0570*/  @!P1 MOV R10, 0x400 ;  /* 0x00000400000a9802 */ /* 0x000fe20000000f00 */
[----:B------:R-:W1:Y:S01]  /*0580*/  SHFL.DOWN P3, R3, R11, 0x10, 0x1f ;  /* 0x0a001f000b037f89 */ /* 0x000e620000060000 */
[----:B--2---:R-:W-:Y:S02]  /*0590*/  @!P0 LEA R6, R8, R5, 0x18 ;  /* 0x0000000508068211 */ /* 0x004fe400078ec0ff */
[----:B------:R-:W-:Y:S02]  /*05a0*/  @!P0 SHF.R.U32.HI R5, RZ, 0x5, R0 ;  /* 0x00000005ff058819 */ /* 0x000fe40000011600 */
[----:B---3--:R-:W-:-:S03]  /*05b0*/  @!P0 LEA R7, R14, R7, 0x18 ;  /* 0x000000070e078211 */ /* 0x008fc600078ec0ff */
[----:B------:R-:W-:Y:S01]  /*05c0*/  @!P0 IMAD R8, R5, 0x4, R6 ;  /* 0x0000000405088824 */ /* 0x000fe200078e0206 */
[----:B------:R-:W-:Y:S02]  /*05d0*/  @!P1 MOV R5, 0x400 ;  /* 0x0000040000059802 */ /* 0x000fe40000000f00 */
[----:B------:R-:W-:Y:S01]  /*05e0*/  @!P0 SHF.R.U32.HI R6, RZ, 0x5, R0 ;  /* 0x00000005ff068819 */ /* 0x000fe20000011600 */
[----:B0-----:R-:W-:Y:S01]  /*05f0*/  @P2 FADD R9, R4, R9 ;  /* 0x0000000904092221 */ /* 0x001fe20000000000 */
[----:B----4-:R-:W-:Y:S02]  /*0600*/  @!P1 LEA R14, R12, R5, 0x18 ;  /* 0x000000050c0e9211 */ /* 0x010fe400078ec0ff */
[----:B------:R-:W-:Y:S01]  /*0610*/  @!P0 LEA R12, R6, R7, 0x2 ;  /* 0x00000007060c8211 */ /* 0x000fe200078e10ff */
[----:B-1----:R-:W-:Y:S01]  /*0620*/  @P3 FADD R3, R11, R3 ;  /* 0x000000030b033221 */ /* 0x002fe20000000000 */
[----:B------:R-:W-:Y:S01]  /*0630*/  @!P0 STS [R8+0x4], R9 ;  /* 0x0000040908008388 */ /* 0x000fe20000000800 */
[----:B-----5:R-:W-:Y:S01]  /*0640*/  @!P1 LEA R15, R13, R10, 0x18 ;  /* 0x0000000a0d0f9211 */ /* 0x020fe200078ec0ff */
[----:B------:R-:W-:Y:S06]  /*0650*/  BAR.SYNC.DEFER_BLOCKING 0x0 ;  /* 0x0000000000007b1d */ /* 0x000fec0000010000 */
[----:B------:R-:W-:Y:S04]  /*0660*/  @!P1 LDS R13, [R14+0x10] ;  /* 0x000010000e0d9984 */ /* 0x000fe80000000800 */
[----:B------:R-:W0:Y:S04]  /*0670*/  @!P1 LDS.64 R10, [R14+0x8] ;  /* 0x000008000e0a9984 */ /* 0x000e280000000a00 */
[----:B------:R-:W-:Y:S01]  /*0680*/  @!P0 STS [R12+0x4], R3 ;  /* 0x000004030c008388 */ /* 0x000fe20000000800 */
[----:B------:R-:W-:Y:S01]  /*0690*/  BAR.SYNC.DEFER_BLOCKING 0x0 ;  /* 0x0000000000007b1d */ /* 0x000fe20000010000 */
[----:B------:R-:W-:-:S05]  /*06a0*/  ISETP.NE.AND P0, PT, R0, RZ, PT ;  /* 0x000000ff0000720c */ /* 0x000fca0003f05270 */
[----:B------:R-:W1:Y:S01]  /*06b0*/  @!P1 LDS.128 R4, [R15+0x20] ;  /* 0x000020000f049984 */ /* 0x000e620000000c00 */
[----:B0-----:R-:W-:-:S04]  /*06c0*/  @!P1 FADD R10, R9, R10 ;  /* 0x0000000a090a9221 */ /* 0x001fc80000000000 */
[----:B------:R-:W-:-:S04]  /*06d0*/  @!P1 FADD R10, R10, R11 ;  /* 0x0000000b0a0a9221 */ /* 0x000fc80000000000 */
[----:B------:R-:W-:Y:S01]  /*06e0*/  @!P1 FADD R9, R10, R13 ;  /* 0x0000000d0a099221 */ /* 0x000fe20000000000 */
[----:B-1----:R-:W-:-:S04]  /*06f0*/  @!P1 FADD R4, R3, R4 ;  /* 0x0000000403049221 */ /* 0x002fc80000000000 */
[----:B------:R-:W-:-:S04]  /*0700*/  @!P1 FADD R5, R4, R5 ;  /* 0x0000000504059221 */ /* 0x000fc80000000000 */
[----:B------:R-:W-:Y:S01]  /*0710*/  @!P1 FADD R3, R5, R6 ;  /* 0x0000000605039221 */ /* 0x000fe20000000000 */
[----:B------:R-:W-:Y:S06]  /*0720*/  @P0 BRA `(.L_x_27) ;  /* 0x0000000400ec0947 */ /* 0x000fec0003800000 */
[----:B------:R-:W0:Y:S01]  /*0730*/  S2UR UR5, SR_CgaCtaId ;  /* 0x00000000000579c3 */ /* 0x000e220000008800 */
[----:B------:R-:W-:Y:S01]  /*0740*/  VIADD R0, R3, 0xf3000000 ;  /* 0xf300000003007836 */ /* 0x000fe20000000000 */
[----:B------:R-:W-:Y:S01]  /*0750*/  UMOV UR4, 0x400 ;  /* 0x0000040000047882 */ /* 0x000fe20000000000 */
[----:B------:R1:W2:Y:S01]  /*0760*/  MUFU.RSQ R4, R3 ;  /* 0x0000000300047308 */ /* 0x0002a20000001400 */
[----:B------:R-:W-:Y:S02]  /*0770*/  BSSY.RECONVERGENT B1, `(.L_x_28) ;  /* 0x000000d000017945 */ /* 0x000fe40003800200 */
[----:B------:R-:W-:Y:S01]  /*0780*/  ISETP.GT.U32.AND P0, PT, R0, 0x727fffff, PT ;  /* 0x727fffff0000780c */ /* 0x000fe20003f04070 */
[----:B0-----:R-:W-:-:S09]  /*0790*/  ULEA UR4, UR5, UR4, 0x18 ;  /* 0x0000000405047291 */ /* 0x001fd2000f8ec0ff */
[----:B------:R1:W-:Y:S03]  /*07a0*/  STS [UR4+0x30], R9 ;  /* 0x00003009ff007988 */ /* 0x0003e60008000804 */
[----:B--2---:R-:W-:Y:S05]  /*07b0*/  @!P0 BRA `(.L_x_29) ;  /* 0x0000000000108947 */ /* 0x004fea0003800000 */
[----:B------:R-:W-:Y:S02]  /*07c0*/  MOV R0, R3 ;  /* 0x0000000300007202 */ /* 0x000fe40000000f00 */
[----:B------:R-:W-:-:S07]  /*07d0*/  MOV R8, 0x7f0 ;  /* 0x000007f000087802 */ /* 0x000fce0000000f00 */
[----:B-1----:R-:W-:Y:S05]  /*07e0*/  CALL.REL.NOINC `($__internal_1_$__cuda_sm20_sqrt_rn_f32_slowpath) ;  /* 0x0000000800b47944 */ /* 0x002fea0003c00000 */
[----:B------:R-:W-:Y:S05]  /*07f0*/  BRA `(.L_x_30) ;  /* 0x0000000000107947 */ /* 0x000fea0003800000 */
.L_x_29:
[C---:B------:R-:W-:Y:S01]  /*0800*/  FMUL.FTZ R0, R4.reuse, R3 ;  /* 0x0000000304007220 */ /* 0x040fe20000410000 */
[----:B------:R-:W-:-:S03]  /*0810*/  FMUL.FTZ R4, R4, 0.5 ;  /* 0x3f00000004047820 */ /* 0x000fc60000410000 */
[----:B-1----:R-:W-:-:S04]  /*0820*/  FFMA R3, -R0, R0, R3 ;  /* 0x0000000000037223 */ /* 0x002fc80000000103 */
[----:B------:R-:W-:-:S07]  /*0830*/  FFMA R3, R3, R4, R0 ;  /* 0x0000000403037223 */ /* 0x000fce0000000000 */
.L_x_30:
[----:B------:R-:W-:Y:S05]  /*0840*/  BSYNC.RECONVERGENT B1 ;  /* 0x0000000000017941 */ /* 0x000fea0003800200 */
.L_x_28:
[----:B------:R-:W0:Y:S01]  /*0850*/  LDCU UR4, c[0x0][0x3a8] ;  /* 0x00007500ff0477ac */ /* 0x000e220008000800 */
[----:B------:R-:W-:Y:S01]  /*0860*/  IMAD.MOV.U32 R11, RZ, RZ, 0x3b18f0fe ;  /* 0x3b18f0feff0b7424 */ /* 0x000fe200078e00ff */
[----:B------:R-:W1:Y:S01]  /*0870*/  S2R R13, SR_CgaCtaId ;  /* 0x00000000000d7919 */ /* 0x000e620000008800 */
[----:B------:R-:W-:Y:S01]  /*0880*/  BSSY.RECONVERGENT B1, `(.L_x_31) ;  /* 0x0000062000017945 */ /* 0x000fe20003800200 */
[----:B0-----:R-:W-:-:S04]  /*0890*/  FMNMX R3, R3, UR4, !PT ;  /* 0x0000000403037c09 */ /* 0x001fc8000f800000 */
[C---:B------:R-:W-:Y:S01]  /*08a0*/  FSETP.GEU.AND P1, PT, |R3|.reuse, 1.175494350822287508e-38, PT ;  /* 0x008000000300780b */ /* 0x040fe20003f2e200 */
[C---:B------:R-:W-:Y:S01]  /*08b0*/  FMUL R0, |R3|.reuse, 16777216 ;  /* 0x4b80000003007820 */ /* 0x040fe20000400200 */
[----:B------:R-:W-:-:S04]  /*08c0*/  FSETP.NEU.AND P3, PT, R3, RZ, PT ;  /* 0x000000ff0300720b */ /* 0x000fc80003f6d000 */
[----:B------:R-:W-:-:S04]  /*08d0*/  FSEL R0, R0, |R3|, !P1 ;  /* 0x4000000300007208 */ /* 0x000fc80004800000 */
[----:B------:R-:W-:-:S04]  /*08e0*/  LOP3.LUT R4, R0, 0x7fffff, RZ, 0xc0, !PT ;  /* 0x007fffff00047812 */ /* 0x000fc800078ec0ff */
[----:B------:R-:W-:-:S04]  /*08f0*/  LOP3.LUT R4, R4, 0x3f800000, RZ, 0xfc, !PT ;  /* 0x3f80000004047812 */ /* 0x000fc800078efcff */
[----:B------:R-:W-:-:S13]  /*0900*/  FSETP.GT.AND P0, PT, R4, 1.4142135381698608398, PT ;  /* 0x3fb504f30400780b */ /* 0x000fda0003f04000 */
[----:B------:R-:W-:-:S04]  /*0910*/  @P0 FMUL R4, R4, 0.5 ;  /* 0x3f00000004040820 */ /* 0x000fc80000400000 */
[C---:B------:R-:W-:Y:S01]  /*0920*/  FADD R5, R4.reuse, 1 ;  /* 0x3f80000004057421 */ /* 0x040fe20000000000 */
[----:B------:R-:W-:-:S03]  /*0930*/  FADD R6, R4, -1 ;  /* 0xbf80000004067421 */ /* 0x000fc60000000000 */
[----:B------:R-:W0:Y:S01]  /*0940*/  MUFU.RCP R7, R5 ;  /* 0x0000000500077308 */ /* 0x000e220000001000 */
[----:B------:R-:W-:-:S04]  /*0950*/  FADD R4, R6, R6 ;  /* 0x0000000606047221 */ /* 0x000fc80000000000 */
[----:B0-----:R-:W-:-:S04]  /*0960*/  FMUL R9, R7, R4 ;  /* 0x0000000407097220 */ /* 0x001fc80000400000 */
[----:B------:R-:W-:Y:S01]  /*0970*/  FMUL R4, R9, R9 ;  /* 0x0000000909047220 */ /* 0x000fe20000400000 */
[----:B------:R-:W-:-:S03]  /*0980*/  FADD R10, R6, -R9 ;  /* 0x80000009060a7221 */ /* 0x000fc60000000000 */
[----:B------:R-:W-:-:S04]  /*0990*/  FFMA R11, R4, R11, 0.01249298732727766037 ;  /* 0x3c4caf63040b7423 */ /* 0x000fc8000000000b */
[----:B------:R-:W-:-:S04]  /*09a0*/  FFMA R11, R4, R11, 0.083333469927310943604 ;  /* 0x3daaaabd040b7423 */ /* 0x000fc8000000000b */
[----:B------:R-:W-:Y:S01]  /*09b0*/  FMUL R4, R4, R11 ;  /* 0x0000000b04047220 */ /* 0x000fe20000400000 */
[----:B------:R-:W-:-:S03]  /*09c0*/  HFMA2 R11, -RZ, RZ, 3.544921875, 0 ;  /* 0x43170000ff0b7431 */ /* 0x000fc600000001ff */
[----:B------:R-:W-:Y:S01]  /*09d0*/  FMUL R8, R9, R4 ;  /* 0x0000000409087220 */ /* 0x000fe20000400000 */
[----:B------:R-:W-:-:S04]  /*09e0*/  SHF.R.U32.HI R4, RZ, 0x17, R0 ;  /* 0x00000017ff047819 */ /* 0x000fc80000011600 */
[----:B------:R-:W-:Y:S02]  /*09f0*/  I2FP.F32.U32 R5, R4 ;  /* 0x0000000400057245 */ /* 0x000fe40000201000 */
[----:B------:R-:W-:Y:S01]  /*0a00*/  FSEL R0, -R11, -127, !P1 ;  /* 0xc2fe00000b007808 */ /* 0x000fe20004800100 */
[----:B------:R-:W-:Y:S01]  /*0a10*/  FADD R11, R10, R10 ;  /* 0x0000000a0a0b7221 */ /* 0x000fe20000000000 */
[----:B------:R-:W-:-:S03]  /*0a20*/  FADD R10, R9, R8 ;  /* 0x00000008090a7221 */ /* 0x000fc60000000000 */
[----:B------:R-:W-:Y:S01]  /*0a30*/  FFMA R6, R6, -R9, R11 ;  /* 0x8000000906067223 */ /* 0x000fe2000000000b */
[----:B------:R-:W-:Y:S01]  /*0a40*/  FADD R9, R9, -R10 ;  /* 0x8000000a09097221 */ /* 0x000fe20000000000 */
[----:B------:R-:W-:Y:S01]  /*0a50*/  FADD R0, R0, R5 ;  /* 0x0000000500007221 */ /* 0x000fe20000000000 */
[----:B------:R-:W-:Y:S02]  /*0a60*/  IMAD.MOV.U32 R11, RZ, RZ, 0x3f800000 ;  /* 0x3f800000ff0b7424 */ /* 0x000fe400078e00ff */
[----:B------:R-:W-:Y:S01]  /*0a70*/  FMUL R6, R7, R6 ;  /* 0x0000000607067220 */ /* 0x000fe20000400000 */
[----:B------:R-:W-:Y:S01]  /*0a80*/  FADD R9, R8, R9 ;  /* 0x0000000908097221 */ /* 0x000fe20000000000 */
[----:B------:R-:W-:-:S03]  /*0a90*/  @P0 FADD R0, R0, 1 ;  /* 0x3f80000000000421 */ /* 0x000fc60000000000 */
[----:B------:R-:W-:Y:S01]  /*0aa0*/  FADD R9, R6, R9 ;  /* 0x0000000906097221 */ /* 0x000fe20000000000 */
[C---:B------:R-:W-:Y:S01]  /*0ab0*/  FMUL R4, R0.reuse, 0.693145751953125 ;  /* 0x3f31720000047820 */ /* 0x040fe20000400000 */
[----:B------:R-:W-:Y:S02]  /*0ac0*/  FMUL R0, R0, 1.428606765330187045e-06 ;  /* 0x35bfbe8e00007820 */ /* 0x000fe40000400000 */
[----:B------:R-:W-:-:S04]  /*0ad0*/  FADD R5, R10, R9 ;  /* 0x000000090a057221 */ /* 0x000fc80000000000 */
[----:B------:R-:W-:Y:S01]  /*0ae0*/  FADD R7, R5, R4 ;  /* 0x0000000405077221 */ /* 0x000fe20000000000 */
[----:B------:R-:W-:-:S03]  /*0af0*/  FADD R10, R10, -R5 ;  /* 0x800000050a0a7221 */ /* 0x000fc60000000000 */
[----:B------:R-:W-:Y:S01]  /*0b00*/  FADD R4, R4, -R7 ;  /* 0x8000000704047221 */ /* 0x000fe20000000000 */
[----:B------:R-:W-:-:S03]  /*0b10*/  FADD R10, R9, R10 ;  /* 0x0000000a090a7221 */ /* 0x000fc60000000000 */
[----:B------:R-:W-:-:S04]  /*0b20*/  FADD R5, R5, R4 ;  /* 0x0000000405057221 */ /* 0x000fc80000000000 */
[----:B------:R-:W-:-:S04]  /*0b30*/  FADD R5, R10, R5 ;  /* 0x000000050a057221 */ /* 0x000fc80000000000 */
[----:B------:R-:W-:-:S04]  /*0b40*/  FADD R0, R0, R5 ;  /* 0x0000000500007221 */ /* 0x000fc80000000000 */
[----:B------:R-:W-:-:S04]  /*0b50*/  FADD R4, R7, R0 ;  /* 0x0000000007047221 */ /* 0x000fc80000000000 */
[----:B------:R-:W-:Y:S01]  /*0b60*/  FADD R7, R7, -R4 ;  /* 0x8000000407077221 */ /* 0x000fe20000000000 */
[----:B------:R-:W-:-:S03]  /*0b70*/  FMUL R5, R4, 3 ;  /* 0x4040000004057820 */ /* 0x000fc60000400000 */
[----:B------:R-:W-:Y:S01]  /*0b80*/  FADD R0, R0, R7 ;  /* 0x0000000700007221 */ /* 0x000fe20000000000 */
[----:B------:R-:W-:-:S04]  /*0b90*/  FFMA R7, R4, 3, -R5 ;  /* 0x4040000004077823 */ /* 0x000fc80000000805 */
[----:B------:R-:W-:-:S04]  /*0ba0*/  FFMA R0, R0, 3, R7 ;  /* 0x4040000000007823 */ /* 0x000fc80000000007 */
[----:B------:R-:W-:-:S04]  /*0bb0*/  FFMA R4, RZ, R4, R0 ;  /* 0x00000004ff047223 */ /* 0x000fc80000000000 */
[----:B------:R-:W-:-:S04]  /*0bc0*/  FADD R0, R5, R4 ;  /* 0x0000000405007221 */ /* 0x000fc80000000000 */
[----:B------:R-:W-:Y:S01]  /*0bd0*/  FADD R5, R5, -R0 ;  /* 0x8000000005057221 */ /* 0x000fe20000000000 */
[----:B------:R-:W-:-:S03]  /*0be0*/  ISETP.NE.AND P0, PT, R0, 0x42b17218, PT ;  /* 0x42b172180000780c */ /* 0x000fc60003f05270 */
[----:B------:R-:W-:-:S10]  /*0bf0*/  FADD R4, R4, R5 ;  /* 0x0000000504047221 */ /* 0x000fd40000000000 */
[----:B------:R-:W-:Y:S02]  /*0c00*/  @!P0 VIADD R0, R0, 0xffffffff ;  /* 0xffffffff00008836 */ /* 0x000fe40000000000 */
[----:B------:R-:W-:Y:S02]  /*0c10*/  @!P0 FADD R4, R4, 7.62939453125e-06 ;  /* 0x3700000004048421 */ /* 0x000fe40000000000 */
[C---:B------:R-:W-:Y:S01]  /*0c20*/  FMUL R6, R0.reuse, 1.4426950216293334961 ;  /* 0x3fb8aa3b00067820 */ /* 0x040fe20000400000 */
[----:B------:R-:W-:-:S03]  /*0c30*/  FSETP.GEU.AND P2, PT, R0, -105, PT ;  /* 0xc2d200000000780b */ /* 0x000fc60003f4e000 */
[----:B------:R0:W2:Y:S02]  /*0c40*/  FRND.TRUNC R7, R6 ;  /* 0x0000000600077307 */ /* 0x0000a4000020d000 */
[----:B0-----:R-:W-:Y:S01]  /*0c50*/  MOV R6, 0x40000000 ;  /* 0x4000000000067802 */ /* 0x001fe20000000f00 */
[----:B--2---:R-:W-:Y:S01]  /*0c60*/  FADD R9, RZ, R7 ;  /* 0x00000007ff097221 */ /* 0x004fe20000000000 */
[----:B------:R-:W-:-:S04]  /*0c70*/  FFMA R8, R7, -0.693145751953125, R0 ;  /* 0xbf31720007087823 */ /* 0x000fc80000000000 */
[----:B------:R-:W-:Y:S01]  /*0c80*/  FSETP.GEU.AND P1, PT, R9, -126, PT ;  /* 0xc2fc00000900780b */ /* 0x000fe20003f2e000 */
[----:B------:R-:W-:-:S04]  /*0c90*/  FFMA R8, R7, -1.428606765330187045e-06, R8 ;  /* 0xb5bfbe8e07087823 */ /* 0x000fc80000000008 */
[----:B------:R-:W-:-:S06]  /*0ca0*/  FMUL R8, R8, 1.4426950216293334961 ;  /* 0x3fb8aa3b08087820 */ /* 0x000fcc0000400000 */
[----:B------:R-:W-:Y:S02]  /*0cb0*/  MUFU.EX2 R8, R8 ;  /* 0x0000000800087308 */ /* 0x000fe40000000800 */
[----:B------:R-:W-:-:S06]  /*0cc0*/  @!P1 FMUL R9, R9, 0.5 ;  /* 0x3f00000009099820 */ /* 0x000fcc0000400000 */
[----:B------:R-:W0:Y:S02]  /*0cd0*/  MUFU.EX2 R7, R9 ;  /* 0x0000000900077308 */ /* 0x000e240000000800 */
[----:B0-----:R-:W-:Y:S01]  /*0ce0*/  @!P1 FMUL R7, R7, R7 ;  /* 0x0000000707079220 */ /* 0x001fe20000400000 */
[----:B------:R-:W-:Y:S01]  /*0cf0*/  FSETP.GT.AND P1, PT, R0, 105, PT ;  /* 0x42d200000000780b */ /* 0x000fe20003f24000 */
[----:B------:R-:W-:Y:S01]  /*0d00*/  FFMA R0, -R6, R11, 3 ;  /* 0x4040000006007423 */ /* 0x000fe2000000010b */
[----:B------:R-:W-:Y:S01]  /*0d10*/  MOV R6, 0x400 ;  /* 0x0000040000067802 */ /* 0x000fe20000000f00 */
[----:B------:R-:W-:-:S03]  /*0d20*/  FMUL R7, R8, R7 ;  /* 0x0000000708077220 */ /* 0x000fc60000400000 */
[----:B-1----:R-:W-:Y:S02]  /*0d30*/  LEA R6, R13, R6, 0x18 ;  /* 0x000000060d067211 */ /* 0x002fe400078ec0ff */
[----:B------:R-:W-:Y:S02]  /*0d40*/  FSEL R7, R7, RZ, P2 ;  /* 0x000000ff07077208 */ /* 0x000fe40001000000 */
[----:B------:R-:W-:Y:S01]  /*0d50*/  FSETP.NEU.AND P2, PT, |R0|, 1, PT ;  /* 0x3f8000000000780b */ /* 0x000fe20003f4d200 */
[----:B------:R0:W-:Y:S01]  /*0d60*/  STS [R6+0x34], R3 ;  /* 0x0000340306007388 */ /* 0x0001e20000000800 */
[----:B------:R-:W-:Y:S01]  /*0d70*/  FSEL R7, R7, +INF , !P1 ;  /* 0x7f80000007077808 */ /* 0x000fe20004800000 */
[C---:B------:R-:W-:Y:S01]  /*0d80*/  FADD R0, |R3|.reuse, 3 ;  /* 0x4040000003007421 */ /* 0x040fe20000000200 */
[----:B------:R-:W-:Y:S02]  /*0d90*/  FSETP.LT.AND P1, PT, R3, RZ, !P2 ;  /* 0x000000ff0300720b */ /* 0x000fe40005721000 */
[----:B------:R-:W-:-:S02]  /*0da0*/  FSETP.NEU.AND P4, PT, R7, +INF , PT ;  /* 0x7f8000000700780b */ /* 0x000fc40003f8d000 */
[----:B------:R-:W-:-:S11]  /*0db0*/  ISETP.GE.AND P0, PT, R0, 0x7f800000, PT ;  /* 0x7f8000000000780c */ /* 0x000fd60003f06270 */
[----:B------:R-:W-:Y:S01]  /*0dc0*/  @P4 FFMA R7, R4, R7, R7 ;  /* 0x0000000704074223 */ /* 0x000fe20000000007 */
[----:B------:R-:W-:-:S04]  /*0dd0*/  @!P3 FADD R4, R3, R3 ;  /* 0x000000030304b221 */ /* 0x000fc80000000000 */
[----:B------:R-:W-:-:S04]  /*0de0*/  @P1 LOP3.LUT R7, R7, 0x80000000, RZ, 0x3c, !PT ;  /* 0x8000000007071812 */ /* 0x000fc800078e3cff */
[----:B------:R-:W-:Y:S02]  /*0df0*/  MOV R0, R7 ;  /* 0x0000000700007202 */ /* 0x000fe40000000f00 */
[----:B------:R-:W-:Y:S01]  /*0e00*/  @!P3 FSEL R0, R4, RZ, !P2 ;  /* 0x000000ff0400b208 */ /* 0x000fe20005000000 */
[----:B0-----:R-:W-:Y:S06]  /*0e10*/  @!P0 BRA `(.L_x_32) ;  /* 0x0000000000208947 */ /* 0x001fec0003800000 */
[----:B------:R-:W-:-:S13]  /*0e20*/  FSETP.GTU.AND P0, PT, |R3|, +INF , PT ;  /* 0x7f8000000300780b */ /* 0x000fda0003f0c200 */
[----:B------:R-:W-:Y:S05]  /*0e30*/  @P0 BRA `(.L_x_33) ;  /* 0x0000000000140947 */ /* 0x000fea0003800000 */
[----:B------:R-:W-:-:S13]  /*0e40*/  FSETP.NEU.AND P0, PT, |R3|, +INF , PT ;  /* 0x7f8000000300780b */ /* 0x000fda0003f0d200 */
[----:B------:R-:W-:Y:S05]  /*0e50*/  @P0 BRA `(.L_x_32) ;  /* 0x0000000000100947 */ /* 0x000fea0003800000 */
[----:B------:R-:W-:-:S04]  /*0e60*/  MOV R0, 0x7f800000 ;  /* 0x7f80000000007802 */ /* 0x000fc80000000f00 */
[----:B------:R-:W-:Y:S01]  /*0e70*/  FSEL R0, -R0, +INF , P1 ;  /* 0x7f80000000007808 */ /* 0x000fe20000800100 */
[----:B------:R-:W-:Y:S06]  /*0e80*/  BRA `(.L_x_32) ;  /* 0x0000000000047947 */ /* 0x000fec0003800000 */
.L_x_33:
[----:B------:R-:W-:-:S07]  /*0e90*/  FADD R0, R3, 3 ;  /* 0x4040000003007421 */ /* 0x000fce0000000000 */
.L_x_32:
[----:B------:R-:W-:Y:S05]  /*0ea0*/  BSYNC.RECONVERGENT B1 ;  /* 0x0000000000017941 */ /* 0x000fea0003800200 */
.L_x_31:
[----:B------:R-:W-:-:S04]  /*0eb0*/  FSETP.NEU.AND P0, PT, R3, 1, PT ;  /* 0x3f8000000300780b */ /* 0x000fc80003f0d000 */
[----:B------:R-:W-:-:S05]  /*0ec0*/  FSEL R0, R0, 1, P0 ;  /* 0x3f80000000007808 */ /* 0x000fca0000000000 */
[----:B------:R0:W-:Y:S04]  /*0ed0*/  STS [R6+0x38], R0 ;  /* 0x0000380006007388 */ /* 0x0001e80000000800 */
.L_x_27:
[----:B------:R-:W-:Y:S05]  /*0ee0*/  BSYNC.RECONVERGENT B0 ;  /* 0x0000000000007941 */ /* 0x000fea0003800200 */
.L_x_26:
[----:B------:R-:W1:Y:S01]  /*0ef0*/  S2R R19, SR_TID.X ;  /* 0x0000000000137919 */ /* 0x000e620000002100 */
[----:B------:R-:W1:Y:S01]  /*0f00*/  LDCU UR4, c[0x0][0x384] ;  /* 0x00007080ff0477ac */ /* 0x000e620008000800 */
[----:B------:R-:W-:Y:S01]  /*0f10*/  BSSY.RECONVERGENT B0, `(.L_x_34) ;  /* 0x0000034000007945 */ /* 0x000fe20003800200 */
[----:B------:R-:W2:Y:S01]  /*0f20*/  LDCU UR10, c[0x0][0x384] ;  /* 0x00007080ff0a77ac */ /* 0x000ea20008000800 */
[----:B------:R-:W3:Y:S01]  /*0f30*/  LDCU UR7, c[0x0][0x388] ;  /* 0x00007100ff0777ac */ /* 0x000ee20008000800 */
[----:B------:R-:W-:Y:S01]  /*0f40*/  BAR.SYNC.DEFER_BLOCKING 0x0 ;  /* 0x0000000000007b1d */ /* 0x000fe20000010000 */
[----:B-1----:R-:W-:-:S13]  /*0f50*/  ISETP.GE.AND P0, PT, R19, UR4, PT ;  /* 0x0000000413007c0c */ /* 0x002fda000bf06270 */
[----:B--23--:R-:W-:Y:S05]  /*0f60*/  @P0 BRA `(.L_x_35) ;  /* 0x0000000000b80947 */ /* 0x00cfea0003800000 */
[----:B------:R-:W1:Y:S01]  /*0f70*/  S2UR UR5, SR_CgaCtaId ;  /* 0x00000000000579c3 */ /* 0x000e620000008800 */
[----:B------:R-:W-:-:S07]  /*0f80*/  UMOV UR4, 0x400 ;  /* 0x0000040000047882 */ /* 0x000fce0000000000 */
[----:B------:R-:W2:Y:S08]  /*0f90*/  LDC.64 R12, c[0x0][0x390] ;  /* 0x0000e400ff0c7b82 */ /* 0x000eb00000000a00 */
[----:B------:R-:W3:Y:S01]  /*0fa0*/  LDC.64 R10, c[0x0][0x398] ;  /* 0x0000e600ff0a7b82 */ /* 0x000ee20000000a00 */
[----:B-1----:R-:W-:-:S07]  /*0fb0*/  ULEA UR4, UR5, UR4, 0x18 ;  /* 0x0000000405047291 */ /* 0x002fce000f8ec0ff */
[----:B------:R-:W1:Y:S02]  /*0fc0*/  LDC.64 R8, c[0x0][0x3a0] ;  /* 0x0000e800ff087b82 */ /* 0x000e640000000a00 */
[----:B0-----:R-:W0:Y:S03]  /*0fd0*/  LDS.128 R4, [UR4+0x30] ;  /* 0x00003004ff047984 */ /* 0x001e260008000c00 */
.L_x_40:
[----:B------:R-:W-:-:S04]  /*0fe0*/  IMAD R17, R19, UR7, R16 ;  /* 0x0000000713117c24 */ /* 0x000fc8000f8e0210 */
[----:B---3--:R-:W-:-:S05]  /*0ff0*/  IMAD.WIDE R22, R17, 0x4, R10 ;  /* 0x0000000411167825 */ /* 0x008fca00078e020a */
[----:B------:R-:W3:Y:S01]  /*1000*/  LDG.E R0, desc[UR8][R22.64] ;  /* 0x0000000816007981 */ /* 0x000ee2000c1e1900 */
[----:B0-----:R-:W0:Y:S01]  /*1010*/  MUFU.RCP R14, R5 ;  /* 0x00000005000e7308 */ /* 0x001e220000001000 */
[----:B------:R-:W-:Y:S01]  /*1020*/  BSSY.RECONVERGENT B1, `(.L_x_36) ;  /* 0x000000d000017945 */ /* 0x000fe20003800200 */
[----:B0-----:R-:W-:-:S04]  /*1030*/  FFMA R3, -R5, R14, 1 ;  /* 0x3f80000005037423 */ /* 0x001fc8000000010e */
[----:B------:R-:W-:Y:S01]  /*1040*/  FFMA R3, R14, R3, R14 ;  /* 0x000000030e037223 */ /* 0x000fe2000000000e */
[----:B--2---:R-:W-:Y:S01]  /*1050*/  IMAD.WIDE R14, R17, 0x4, R12 ;  /* 0x00000004110e7825 */ /* 0x004fe200078e020c */
[----:B---3--:R-:W0:Y:S03]  /*1060*/  FCHK P0, R0, R5 ;  /* 0x0000000500007302 */ /* 0x008e260000000000 */
[----:B------:R-:W-:-:S04]  /*1070*/  FFMA R18, R0, R3, RZ ;  /* 0x0000000300127223 */ /* 0x000fc800000000ff */
[----:B------:R-:W-:-:S04]  /*1080*/  FFMA R7, -R5, R18, R0 ;  /* 0x0000001205077223 */ /* 0x000fc80000000100 */
[----:B------:R-:W-:Y:S01]  /*1090*/  FFMA R7, R3, R7, R18 ;  /* 0x0000000703077223 */ /* 0x000fe20000000012 */
[----:B0-----:R-:W-:Y:S06]  /*10a0*/  @!P0 BRA `(.L_x_37) ;  /* 0x0000000000108947 */ /* 0x001fec0003800000 */
[----:B------:R-:W-:Y:S01]  /*10b0*/  IMAD.MOV.U32 R3, RZ, RZ, R5 ;  /* 0x000000ffff037224 */ /* 0x000fe200078e0005 */
[----:B------:R-:W-:-:S07]  /*10c0*/  MOV R22, 0x10e0 ;  /* 0x000010e000167802 */ /* 0x000fce0000000f00 */
[----:B-1----:R-:W-:Y:S05]  /*10d0*/  CALL.REL.NOINC `($__internal_2_$__cuda_sm3x_div_rn_noftz_f32_slowpath) ;  /* 0x0000000000d07944 */ /* 0x002fea0003c00000 */
[----:B------:R-:W-:-:S07]  /*10e0*/  MOV R7, R0 ;  /* 0x0000000000077202 */ /* 0x000fce0000000f00 */
.L_x_37:
[----:B------:R-:W-:Y:S05]  /*10f0*/  BSYNC.RECONVERGENT B1 ;  /* 0x0000000000017941 */ /* 0x000fea0003800200 */
.L_x_36:
[----:B------:R-:W2:Y:S01]  /*1100*/  LDG.E R0, desc[UR8][R14.64] ;  /* 0x000000080e007981 */ /* 0x000ea2000c1e1900 */
[----:B------:R-:W0:Y:S01]  /*1110*/  MUFU.RCP R3, R6 ;  /* 0x0000000600037308 */ /* 0x000e220000001000 */
[----:B------:R-:W-:Y:S01]  /*1120*/  BSSY.RECONVERGENT B1, `(.L_x_38) ;  /* 0x000000c000017945 */ /* 0x000fe20003800200 */
[----:B0-----:R-:W-:-:S04]  /*1130*/  FFMA R18, R3, -R6, 1 ;  /* 0x3f80000003127423 */ /* 0x001fc80000000806 */
[----:B------:R-:W-:Y:S02]  /*1140*/  FFMA R3, R3, R18, R3 ;  /* 0x0000001203037223 */ /* 0x000fe40000000003 */
[----:B--2---:R-:W0:Y:S02]  /*1150*/  FCHK P0, R0, R6 ;  /* 0x0000000600007302 */ /* 0x004e240000000000 */
[----:B------:R-:W-:-:S04]  /*1160*/  FFMA R23, R0, R3, RZ ;  /* 0x0000000300177223 */ /* 0x000fc800000000ff */
[----:B------:R-:W-:-:S04]  /*1170*/  FFMA R18, R23, -R6, R0 ;  /* 0x8000000617127223 */ /* 0x000fc80000000000 */
[----:B------:R-:W-:Y:S01]  /*1180*/  FFMA R18, R3, R18, R23 ;  /* 0x0000001203127223 */ /* 0x000fe20000000017 */
[----:B0-----:R-:W-:Y:S06]  /*1190*/  @!P0 BRA `(.L_x_39) ;  /* 0x0000000000108947 */ /* 0x001fec0003800000 */
[----:B------:R-:W-:Y:S02]  /*11a0*/  MOV R3, R6 ;  /* 0x0000000600037202 */ /* 0x000fe40000000f00 */
[----:B------:R-:W-:-:S07]  /*11b0*/  MOV R22, 0x11d0 ;  /* 0x000011d000167802 */ /* 0x000fce0000000f00 */
[----:B-1----:R-:W-:Y:S05]  /*11c0*/  CALL.REL.NOINC `($__internal_2_$__cuda_sm3x_div_rn_noftz_f32_slowpath) ;  /* 0x0000000000947944 */ /* 0x002fea0003c00000 */
[----:B------:R-:W-:-:S07]  /*11d0*/  IMAD.MOV.U32 R18, RZ, RZ, R0 ;  /* 0x000000ffff127224 */ /* 0x000fce00078e0000 */
.L_x_39:
[----:B------:R-:W-:Y:S05]  /*11e0*/  BSYNC.RECONVERGENT B1 ;  /* 0x0000000000017941 */ /* 0x000fea0003800200 */
.L_x_38:
[----:B------:R-:W-:Y:S01]  /*11f0*/  FFMA R7, -R18, R4, R7 ;  /* 0x0000000412077223 */ /* 0x000fe20000000107 */
[----:B-1----:R-:W-:Y:S01]  /*1200*/  IMAD.WIDE R14, R17, 0x4, R8 ;  /* 0x00000004110e7825 */ /* 0x002fe200078e0208 */
[----:B------:R-:W-:-:S04]  /*1210*/  IADD3 R19, PT, PT, R19, UR6, RZ ;  /* 0x0000000613137c10 */ /* 0x000fc8000fffe0ff */
[----:B------:R4:W-:Y:S01]  /*1220*/  STG.E desc[UR8][R14.64], R7 ;  /* 0x000000070e007986 */ /* 0x0009e2000c101908 */
[----:B------:R-:W-:-:S13]  /*1230*/  ISETP.GE.AND P0, PT, R19, UR10, PT ;  /* 0x0000000a13007c0c */ /* 0x000fda000bf06270 */
[----:B----4-:R-:W-:Y:S05]  /*1240*/  @!P0 BRA `(.L_x_40) ;  /* 0xfffffffc00648947 */ /* 0x010fea000383ffff */
.L_x_35:
[----:B------:R-:W-:Y:S05]  /*1250*/  BSYNC.RECONVERGENT B0 ;  /* 0x0000000000007941 */ /* 0x000fea0003800200 */
.L_x_34:
[----:B------:R-:W1:Y:S01]  /*1260*/  LDC R3, c[0x0][0x370] ;  /* 0x0000dc00ff037b82 */ /* 0x000e620000000800 */
[----:B------:R-:W2:Y:S01]  /*1270*/  LDCU UR4, c[0x0][0x380] ;  /* 0x00007000ff0477ac */ /* 0x000ea20008000800 */
[----:B-1----:R-:W-:-:S04]  /*1280*/  IADD3 R2, PT, PT, R3, R2, RZ ;  /* 0x0000000203027210 */ /* 0x002fc80007ffe0ff */
[----:B--2---:R-:W-:-:S13]  /*1290*/  ISETP.GE.AND P0, PT, R2, UR4, PT ;  /* 0x0000000402007c0c */ /* 0x004fda000bf06270 */
[----:B------:R-:W-:Y:S05]  /*12a0*/  @!P0 BRA `(.L_x_41) ;  /* 0xffffffec00788947 */ /* 0x000fea000383ffff */
[----:B------:R-:W-:Y:S05]  /*12b0*/  EXIT ;  /* 0x000000000000794d */ /* 0x000fea0003800000 */
        .weak           $__internal_1_$__cuda_sm20_sqrt_rn_f32_slowpath
        .type           $__internal_1_$__cuda_sm20_sqrt_rn_f32_slowpath,@function
        .size           $__internal_1_$__cuda_sm20_sqrt_rn_f32_slowpath,($__internal_2_$__cuda_sm3x_div_rn_noftz_f32_slowpath - $__internal_1_$__cuda_sm20_sqrt_rn_f32_slowpath)
$__internal_1_$__cuda_sm20_sqrt_rn_f32_slowpath:
[----:B------:R-:W-:-:S13]  /*12c0*/  LOP3.LUT P0, RZ, R0, 0x7fffffff, RZ, 0xc0, !PT ;  /* 0x7fffffff00ff7812 */ /* 0x000fda000780c0ff */
[----:B------:R-:W-:Y:S01]  /*12d0*/  @!P0 IMAD.MOV.U32 R3, RZ, RZ, R0 ;  /* 0x000000ffff038224 */ /* 0x000fe200078e0000 */
[----:B------:R-:W-:Y:S06]  /*12e0*/  @!P0 BRA `(.L_x_42) ;  /* 0x0000000000408947 */ /* 0x000fec0003800000 */
[----:B------:R-:W-:-:S13]  /*12f0*/  FSETP.GEU.FTZ.AND P0, PT, R0, RZ, PT ;  /* 0x000000ff0000720b */ /* 0x000fda0003f1e000 */
[----:B------:R-:W-:Y:S01]  /*1300*/  @!P0 MOV R3, 0x7fffffff ;  /* 0x7fffffff00038802 */ /* 0x000fe20000000f00 */
[----:B------:R-:W-:Y:S06]  /*1310*/  @!P0 BRA `(.L_x_42) ;  /* 0x0000000000348947 */ /* 0x000fec0003800000 */
[----:B------:R-:W-:-:S13]  /*1320*/  FSETP.GTU.FTZ.AND P0, PT, |R0|, +INF , PT ;  /* 0x7f8000000000780b */ /* 0x000fda0003f1c200 */
[----:B------:R-:W-:Y:S01]  /*1330*/  @P0 FADD.FTZ R3, R0, 1 ;  /* 0x3f80000000030421 */ /* 0x000fe20000010000 */
[----:B------:R-:W-:Y:S06]  /*1340*/  @P0 BRA `(.L_x_42) ;  /* 0x0000000000280947 */ /* 0x000fec0003800000 */
[----:B------:R-:W-:-:S13]  /*1350*/  FSETP.NEU.FTZ.AND P0, PT, |R0|, +INF , PT ;  /* 0x7f8000000000780b */ /* 0x000fda0003f1d200 */
[----:B------:R-:W-:-:S04]  /*1360*/  @P0 FFMA R4, R0, 1.84467440737095516160e+19, RZ ;  /* 0x5f80000000040823 */ /* 0x000fc800000000ff */
[----:B------:R-:W0:Y:S02]  /*1370*/  @P0 MUFU.RSQ R3, R4 ;  /* 0x0000000400030308 */ /* 0x000e240000001400 */
[----:B0-----:R-:W-:Y:S01]  /*1380*/  @P0 FMUL.FTZ R5, R4, R3 ;  /* 0x0000000304050220 */ /* 0x001fe20000410000 */
[----:B------:R-:W-:Y:S01]  /*1390*/  @P0 FMUL.FTZ R7, R3, 0.5 ;  /* 0x3f00000003070820 */ /* 0x000fe20000410000 */
[----:B------:R-:W-:Y:S02]  /*13a0*/  @!P0 MOV R3, R0 ;  /* 0x0000000000038202 */ /* 0x000fe40000000f00 */
[----:B------:R-:W-:-:S04]  /*13b0*/  @P0 FADD.FTZ R6, -R5, -RZ ;  /* 0x800000ff05060221 */ /* 0x000fc80000010100 */
[----:B------:R-:W-:-:S04]  /*13c0*/  @P0 FFMA R6, R5, R6, R4 ;  /* 0x0000000605060223 */ /* 0x000fc80000000004 */
[----:B------:R-:W-:-:S04]  /*13d0*/  @P0 FFMA R6, R6, R7, R5 ;  /* 0x0000000706060223 */ /* 0x000fc80000000005 */
[----:B------:R-:W-:-:S07]  /*13e0*/  @P0 FMUL.FTZ R3, R6, 2.3283064365386962891e-10 ;  /* 0x2f80000006030820 */ /* 0x000fce0000410000 */
.L_x_42:
[----:B------:R-:W-:Y:S02]  /*13f0*/  HFMA2 R5, -RZ, RZ, 0, 0 ;  /* 0x00000000ff057431 */ /* 0x000fe400000001ff */
[----:B------:R-:W-:-:S04]  /*1400*/  IMAD.MOV.U32 R4, RZ, RZ, R8 ;  /* 0x000000ffff047224 */ /* 0x000fc800078e0008 */
[----:B------:R-:W-:Y:S05]  /*1410*/  RET.REL.NODEC R4 `(_ZN6caffe223NormalizeGradientKernelEiiiPKfS1_Pff) ;  /* 0xffffffe804f87950 */ /* 0x000fea0003c3ffff */
        .weak           $__internal_2_$__cuda_sm3x_div_rn_noftz_f32_slowpath
        .type           $__internal_2_$__cuda_sm3x_div_rn_noftz_f32_slowpath,@function
        .size           $__internal_2_$__cuda_sm3x_div_rn_noftz_f32_slowpath,(.L_x_85 - $__internal_2_$__cuda_sm3x_div_rn_noftz_f32_slowpath)
$__internal_2_$__cuda_sm3x_div_rn_noftz_f32_slowpath:
[----:B------:R-:W-:Y:S01]  /*1420*/  SHF.R.U32.HI R20, RZ, 0x17, R3 ;  /* 0x00000017ff147819 */ /* 0x000fe20000011603 */
[----:B------:R-:W-:Y:S01]  /*1430*/  BSSY.RECONVERGENT B2, `(.L_x_43) ;  /* 0x0000062000027945 */ /* 0x000fe20003800200 */
[----:B------:R-:W-:Y:S02]  /*1440*/  SHF.R.U32.HI R23, RZ, 0x17, R0 ;  /* 0x00000017ff177819 */ /* 0x000fe40000011600 */
[----:B------:R-:W-:Y:S02]  /*1450*/  LOP3.LUT R20, R20, 0xff, RZ, 0xc0, !PT ;  /* 0x000000ff14147812 */ /* 0x000fe400078ec0ff */
[----:B------:R-:W-:Y:S02]  /*1460*/  LOP3.LUT R23, R23, 0xff, RZ, 0xc0, !PT ;  /* 0x000000ff17177812 */ /* 0x000fe400078ec0ff */
[----:B------:R-:W-:-:S03]  /*1470*/  IADD3 R25, PT, PT, R20, -0x1, RZ ;  /* 0xffffffff14197810 */ /* 0x000fc60007ffe0ff */
[----:B------:R-:W-:Y:S01]  /*1480*/  VIADD R24, R23, 0xffffffff ;  /* 0xffffffff17187836 */ /* 0x000fe20000000000 */
[----:B------:R-:W-:-:S04]  /*1490*/  ISETP.GT.U32.AND P0, PT, R25, 0xfd, PT ;  /* 0x000000fd1900780c */ /* 0x000fc80003f04070 */
[----:B------:R-:W-:-:S13]  /*14a0*/  ISETP.GT.U32.OR P0, PT, R24, 0xfd, P0 ;  /* 0x000000fd1800780c */ /* 0x000fda0000704470 */
[----:B------:R-:W-:Y:S01]  /*14b0*/  @!P0 MOV R18, RZ ;  /* 0x000000ff00128202 */ /* 0x000fe20000000f00 */
        /* <DEDUP_REMOVED lines=22> */
[----:B------:R-:W-:Y:S02]  /*1620*/  @!P1 FFMA R3, R3, 1.84467440737095516160e+19, RZ ;  /* 0x5f80000003039823 */ /* 0x000fe400000000ff */
[----:B------:R-:W-:-:S07]  /*1630*/  @!P1 IADD3 R18, PT, PT, R18, 0x40, RZ ;  /* 0x0000004012129810 */ /* 0x000fce0007ffe0ff */
.L_x_44:
[----:B------:R-:W-:Y:S01]  /*1640*/  LEA R24, R20, 0xc0800000, 0x17 ;  /* 0xc080000014187811 */ /* 0x000fe200078eb8ff */
[----:B------:R-:W-:Y:S03]  /*1650*/  BSSY.RECONVERGENT B3, `(.L_x_49) ;  /* 0x0000036000037945 */ /* 0x000fe60003800200 */
[----:B------:R-:W-:Y:S01]  /*1660*/  IADD3 R26, PT, PT, -R24, R3, RZ ;  /* 0x00000003181a7210 */ /* 0x000fe20007ffe1ff */
[----:B------:R-:W-:-:S03]  /*1670*/  VIADD R3, R23, 0xffffff81 ;  /* 0xffffff8117037836 */ /* 0x000fc60000000000 */
[----:B------:R-:W0:Y:S01]  /*1680*/  MUFU.RCP R24, R26 ;  /* 0x0000001a00187308 */ /* 0x000e220000001000 */
[----:B------:R-:W-:Y:S01]  /*1690*/  FADD.FTZ R25, -R26, -RZ ;  /* 0x800000ff1a197221 */ /* 0x000fe20000010100 */
[----:B------:R-:W-:-:S03]  /*16a0*/  IMAD R0, R3, -0x800000, R0 ;  /* 0xff80000003007824 */ /* 0x000fc600078e0200 */
[----:B0-----:R-:W-:-:S04]  /*16b0*/  FFMA R23, R24, R25, 1 ;  /* 0x3f80000018177423 */ /* 0x001fc80000000019 */
[----:B------:R-:W-:-:S04]  /*16c0*/  FFMA R23, R24, R23, R24 ;  /* 0x0000001718177223 */ /* 0x000fc80000000018 */
[----:B------:R-:W-:-:S04]  /*16d0*/  FFMA R24, R0, R23, RZ ;  /* 0x0000001700187223 */ /* 0x000fc800000000ff */
[----:B------:R-:W-:-:S04]  /*16e0*/  FFMA R27, R25, R24, R0 ;  /* 0x00000018191b7223 */ /* 0x000fc80000000000 */
[----:B------:R-:W-:Y:S01]  /*16f0*/  FFMA R24, R23, R27, R24 ;  /* 0x0000001b17187223 */ /* 0x000fe20000000018 */
[----:B------:R-:W-:-:S03]  /*1700*/  IADD3 R27, PT, PT, R3, 0x7f, -R20 ;  /* 0x0000007f031b7810 */ /* 0x000fc60007ffe814 */
[----:B------:R-:W-:Y:S01]  /*1710*/  FFMA R25, R25, R24, R0 ;  /* 0x0000001819197223 */ /* 0x000fe20000000000 */
[----:B------:R-:W-:-:S03]  /*1720*/  IADD3 R27, PT, PT, R27, R18, RZ ;  /* 0x000000121b1b7210 */ /* 0x000fc60007ffe0ff */
[----:B------:R-:W-:-:S05]  /*1730*/  FFMA R0, R23, R25, R24 ;  /* 0x0000001917007223 */ /* 0x000fca0000000018 */
[----:B------:R-:W-:-:S04]  /*1740*/  SHF.R.U32.HI R3, RZ, 0x17, R0 ;  /* 0x00000017ff037819 */ /* 0x000fc80000011600 */
[----:B------:R-:W-:-:S04]  /*1750*/  LOP3.LUT R3, R3, 0xff, RZ, 0xc0, !PT ;  /* 0x000000ff03037812 */ /* 0x000fc800078ec0ff */
[----:B------:R-:W-:-:S05]  /*1760*/  IADD3 R18, PT, PT, R3, R27, RZ ;  /* 0x0000001b03127210 */ /* 0x000fca0007ffe0ff */
[----:B------:R-:W-:-:S05]  /*1770*/  VIADD R3, R18, 0xffffffff ;  /* 0xffffffff12037836 */ /* 0x000fca0000000000 */
        /* <DEDUP_REMOVED lines=15> */
[----:B------:R-:W-:Y:S02]  /*1870*/  IADD3 R23, PT, PT, R18, 0x20, RZ ;  /* 0x0000002012177810 */ /* 0x000fe40007ffe0ff */
[----:B------:R-:W-:-:S02]  /*1880*/  LOP3.LUT R20, R20, 0x800000, RZ, 0xfc, !PT ;  /* 0x0080000014147812 */ /* 0x000fc400078efcff */
[----:B------:R-:W-:Y:S02]  /*1890*/  IADD3 R18, PT, PT, -R18, RZ, RZ ;  /* 0x000000ff12127210 */ /* 0x000fe40007ffe1ff */
[----:B------:R-:W-:Y:S02]  /*18a0*/  SHF.L.U32 R23, R20, R23, RZ ;  /* 0x0000001714177219 */ /* 0x000fe400000006ff */
[----:B------:R-:W-:Y:S02]  /*18b0*/  FSETP.NEU.FTZ.AND P0, PT, R3, R24, PT ;  /* 0x000000180300720b */ /* 0x000fe40003f1d000 */
[----:B------:R-:W-:Y:S02]  /*18c0*/  SEL R3, R18, RZ, P2 ;  /* 0x000000ff12037207 */ /* 0x000fe40001000000 */
[----:B------:R-:W-:Y:S02]  /*18d0*/  ISETP.NE.AND P1, PT, R23, RZ, P1 ;  /* 0x000000ff1700720c */ /* 0x000fe40000f25270 */
[----:B------:R-:W-:-:S02]  /*18e0*/  SHF.R.U32.HI R3, RZ, R3, R20 ;  /* 0x00000003ff037219 */ /* 0x000fc40000011614 */
[----:B------:R-:W-:Y:S02]  /*18f0*/  PLOP3.LUT P0, PT, P0, P1, PT, 0xf8, 0x8f ;  /* 0x00000000008f781c */ /* 0x000fe40000703f70 */
[----:B------:R-:W-:Y:S02]  /*1900*/  SHF.R.U32.HI R23, RZ, 0x1, R3 ;  /* 0x00000001ff177819 */ /* 0x000fe40000011603 */
[----:B------:R-:W-:-:S04]  /*1910*/  SEL R18, RZ, 0x1, !P0 ;  /* 0x00000001ff127807 */ /* 0x000fc80004000000 */
[----:B------:R-:W-:-:S04]  /*1920*/  LOP3.LUT R18, R18, 0x1, R23, 0xf8, !PT ;  /* 0x0000000112127812 */ /* 0x000fc800078ef817 */
[----:B------:R-:W-:-:S05]  /*1930*/  LOP3.LUT R18, R18, R3, RZ, 0xc0, !PT ;  /* 0x0000000312127212 */ /* 0x000fca00078ec0ff */
[----:B------:R-:W-:-:S05]  /*1940*/  IMAD.IADD R23, R23, 0x1, R18 ;  /* 0x0000000117177824 */ /* 0x000fca00078e0212 */
[----:B------:R-:W-:Y:S01]  /*1950*/  LOP3.LUT R0, R23, R0, RZ, 0xfc, !PT ;  /* 0x0000000017007212 */ /* 0x000fe200078efcff */
[----:B------:R-:W-:Y:S06]  /*1960*/  BRA `(.L_x_52) ;  /* 0x0000000000107947 */ /* 0x000fec0003800000 */
.L_x_51:
[----:B------:R-:W-:-:S04]  /*1970*/  LOP3.LUT R0, R0, 0x80000000, RZ, 0xc0, !PT ;  /* 0x8000000000007812 */ /* 0x000fc800078ec0ff */
[----:B------:R-:W-:Y:S01]  /*1980*/  LOP3.LUT R0, R0, 0x7f800000, RZ, 0xfc, !PT ;  /* 0x7f80000000007812 */ /* 0x000fe200078efcff */
[----:B------:R-:W-:Y:S06]  /*1990*/  BRA `(.L_x_52) ;  /* 0x0000000000047947 */ /* 0x000fec0003800000 */
.L_x_50:
[----:B------:R-:W-:-:S07]  /*19a0*/  LEA R0, R27, R0, 0x17 ;  /* 0x000000001b007211 */ /* 0x000fce00078eb8ff */
.L_x_52:
[----:B------:R-:W-:Y:S05]  /*19b0*/  BSYNC.RECONVERGENT B3 ;  /* 0x0000000000037941 */ /* 0x000fea0003800200 */
.L_x_49:
[----:B------:R-:W-:Y:S05]  /*19c0*/  BRA `(.L_x_53) ;  /* 0x0000000000207947 */ /* 0x000fea0003800000 */
.L_x_48:
[----:B------:R-:W-:-:S04]  /*19d0*/  LOP3.LUT R0, R3, 0x80000000, R0, 0x48, !PT ;  /* 0x8000000003007812 */ /* 0x000fc800078e4800 */
[----:B------:R-:W-:Y:S01]  /*19e0*/  LOP3.LUT R0, R0, 0x7f800000, RZ, 0xfc, !PT ;  /* 0x7f80000000007812 */ /* 0x000fe200078efcff */
[----:B------:R-:W-:Y:S06]  /*19f0*/  BRA `(.L_x_53) ;  /* 0x0000000000147947 */ /* 0x000fec0003800000 */
.L_x_47:
[----:B------:R-:W-:Y:S01]  /*1a00*/  LOP3.LUT R0, R3, 0x80000000, R0, 0x48, !PT ;  /* 0x8000000003007812 */ /* 0x000fe200078e4800 */
[----:B------:R-:W-:Y:S06]  /*1a10*/  BRA `(.L_x_53) ;  /* 0x00000000000c7947 */ /* 0x000fec0003800000 */
.L_x_46:
[----:B------:R-:W0:Y:S01]  /*1a20*/  MUFU.RSQ R0, -QNAN ;  /* 0xffc0000000007908 */ /* 0x000e220000001400 */
[----:B------:R-:W-:Y:S05]  /*1a30*/  BRA `(.L_x_53) ;  /* 0x0000000000047947 */ /* 0x000fea0003800000 */
.L_x_45:
[----:B------:R-:W-:-:S07]  /*1a40*/  FADD.FTZ R0, R0, R3 ;  /* 0x0000000300007221 */ /* 0x000fce0000010000 */
.L_x_53:
[----:B------:R-:W-:Y:S05]  /*1a50*/  BSYNC.RECONVERGENT B2 ;  /* 0x0000000000027941 */ /* 0x000fea0003800200 */
.L_x_43:
[----:B------:R-:W-:-:S04]  /*1a60*/  HFMA2 R23, -RZ, RZ, 0, 0 ;  /* 0x00000000ff177431 */ /* 0x000fc800000001ff */
[----:B0-----:R-:W-:Y:S05]  /*1a70*/  RET.REL.NODEC R22 `(_ZN6caffe223NormalizeGradientKernelEiiiPKfS1_Pff) ;  /* 0xffffffe416607950 */ /* 0x001fea0003c3ffff */
.L_x_54:
        /* <DEDUP_REMOVED lines=16> */
.L_x_85:


//--------------------- .text._ZN6caffe215NormalizeKernelEiiiPKfPff --------------------------
	.section	.text._ZN6caffe215NormalizeKernelEiiiPKfPff,"ax",@progbits
	.align	128
        .global         _ZN6caffe215NormalizeKernelEiiiPKfPff
        .type           _ZN6caffe215NormalizeKernelEiiiPKfPff,@function
        .size           _ZN6caffe215NormalizeKernelEiiiPKfPff,(.L_x_87 - _ZN6caffe215NormalizeKernelEiiiPKfPff)
        .other          _ZN6caffe215NormalizeKernelEiiiPKfPff,@"STO_CUDA_ENTRY STV_DEFAULT"
_ZN6caffe215NormalizeKernelEiiiPKfPff:
.text._ZN6caffe215NormalizeKernelEiiiPKfPff:
        /* <DEDUP_REMOVED lines=16> */
.L_x_69:
[----:B0-----:R-:W0:Y:S01]  /*0100*/  LDC R0, c[0x0][0x388] ;  /* 0x0000e200ff007b82 */ /* 0x001e220000000800 */
        /* <DEDUP_REMOVED lines=12> */
[----:B------:R-:W-:Y:S01]  /*01d0*/  IMAD.HI.U32 R5, R5, R7, R4 ;  /* 0x0000000705057227 */ /* 0x000fe200078e0004 */
[----:B------:R-:W-:-:S05]  /*01e0*/  MOV R7, R11 ;  /* 0x0000000b00077202 */ /* 0x000fca0000000f00 */
        /* <DEDUP_REMOVED lines=8> */
[----:B------:R-:W-:-:S05]  /*0270*/  @!P1 IMAD.IADD R3, R3, 0x1, -R6 ;  /* 0x0000000103039824 */ /* 0x000fca00078e0a06 */
[----:B------:R-:W-:Y:S02]  /*0280*/  @!P2 IADD3 R3, PT, PT, -R3, RZ, RZ ;  /* 0x000000ff0303a210 */ /* 0x000fe40007ffe1ff */
[----:B------:R-:W-:Y:S02]  /*0290*/  @!P0 LOP3.LUT R3, RZ, R0, RZ, 0x33, !PT ;  /* 0x00000000ff038212 */ /* 0x000fe400078e33ff */
[----:B-1----:R-:W-:-:S03]  /*02a0*/  ISETP.GE.AND P0, PT, R2, UR4, PT ;  /* 0x0000000402007c0c */ /* 0x002fc6000bf06270 */
[----:B------:R-:W-:-:S04]  /*02b0*/  IMAD.IADD R4, R9, 0x1, -R3 ;  /* 0x0000000109047824 */ /* 0x000fc800078e0a03 */
[----:B------:R-:W-:-:S06]  /*02c0*/  IMAD R11, R4, UR4, R3 ;  /* 0x00000004040b7c24 */ /* 0x000fcc000f8e0203 */
[----:B------:R-:W-:Y:S05]  /*02d0*/  @P0 BRA `(.L_x_56) ;  /* 0x0000000000340947 */ /* 0x000fea0003800000 */
[----:B------:R-:W0:Y:S01]  /*02e0*/  LDC.64 R6, c[0x0][0x390] ;  /* 0x0000e400ff067b82 */ /* 0x000e220000000a00 */
[----:B------:R-:W-:Y:S01]  /*02f0*/  BSSY.RECONVERGENT B1, `(.L_x_57) ;  /* 0x000000a000017945 */ /* 0x000fe20003800200 */
[----:B------:R-:W-:Y:S01]  /*0300*/  IMAD.MOV.U32 R3, RZ, RZ, RZ ;  /* 0x000000ffff037224 */ /* 0x000fe200078e00ff */
[----:B------:R-:W-:-:S07]  /*0310*/  MOV R12, R2 ;  /* 0x00000002000c7202 */ /* 0x000fce0000000f00 */
.L_x_58:
[----:B------:R-:W-:-:S04]  /*0320*/  IMAD R5, R12, R0, R11 ;  /* 0x000000000c057224 */ /* 0x000fc800078e020b */
[----:B0-----:R-:W-:-:S06]  /*0330*/  IMAD.WIDE R4, R5, 0x4, R6 ;  /* 0x0000000405047825 */ /* 0x001fcc00078e0206 */
[----:B------:R-:W2:Y:S01]  /*0340*/  LDG.E R4, desc[UR8][R4.64] ;  /* 0x0000000804047981 */ /* 0x000ea2000c1e1900 */
[----:B------:R-:W-:-:S05]  /*0350*/  VIADD R12, R12, UR7 ;  /* 0x000000070c0c7c36 */ /* 0x000fca0008000000 */
[----:B------:R-:W-:Y:S01]  /*0360*/  ISETP.GE.AND P0, PT, R12, UR4, PT ;  /* 0x000000040c007c0c */ /* 0x000fe2000bf06270 */
[----:B--2---:R-:W-:-:S12]  /*0370*/  FFMA R3, R4, R4, R3 ;  /* 0x0000000404037223 */ /* 0x004fd80000000003 */
[----:B------:R-:W-:Y:S05]  /*0380*/  @!P0 BRA `(.L_x_58) ;  /* 0xfffffffc00e48947 */ /* 0x000fea000383ffff */
[----:B------:R-:W-:Y:S05]  /*0390*/  BSYNC.RECONVERGENT B1 ;  /* 0x0000000000017941 */ /* 0x000fea0003800200 */
.L_x_57:
[----:B------:R-:W-:-:S07]  /*03a0*/  IMAD.MOV.U32 R5, RZ, RZ, R3 ;  /* 0x000000ffff057224 */ /* 0x000fce00078e0003 */
.L_x_56:
[----:B------:R-:W-:Y:S05]  /*03b0*/  BSYNC.RECONVERGENT B0 ;  /* 0x0000000000007941 */ /* 0x000fea0003800200 */
.L_x_55:
[----:B------:R-:W0:Y:S01]  /*03c0*/  SHFL.DOWN P0, R0, R5, 0x1, 0x1f ;  /* 0x08201f0005007f89 */ /* 0x000e220000000000 */
[----:B------:R-:W-:Y:S01]  /*03d0*/  ISETP.NE.AND P2, PT, R20, RZ, PT ;  /* 0x000000ff1400720c */ /* 0x000fe20003f45270 */
[----:B------:R-:W-:Y:S01]  /*03e0*/  BSSY.RECONVERGENT B0, `(.L_x_59) ;  /* 0x000002c000007945 */ /* 0x000fe20003800200 */
[----:B0-----:R-:W-:-:S05]  /*03f0*/  @P0 FADD R0, R0, R5 ;  /* 0x0000000500000221 */ /* 0x001fca0000000000 */
[----:B------:R-:W0:Y:S02]  /*0400*/  SHFL.DOWN P0, R3, R0, 0x2, 0x1f ;  /* 0x08401f0000037f89 */ /* 0x000e240000000000 */
[----:B0-----:R-:W-:-:S05]  /*0410*/  @P0 FADD R3, R0, R3 ;  /* 0x0000000300030221 */ /* 0x001fca0000000000 */
[----:B------:R-:W0:Y:S02]  /*0420*/  SHFL.DOWN P0, R4, R3, 0x4, 0x1f ;  /* 0x08801f0003047f89 */ /* 0x000e240000000000 */
[----:B0-----:R-:W-:Y:S01]  /*0430*/  @P0 FADD R4, R3, R4 ;  /* 0x0000000403040221 */ /* 0x001fe20000000000 */
[----:B------:R-:W-:-:S04]  /*0440*/  ISETP.NE.AND P0, PT, R2, RZ, PT ;  /* 0x000000ff0200720c */ /* 0x000fc80003f05270 */
[----:B------:R-:W0:Y:S09]  /*0450*/  SHFL.DOWN P1, R7, R4, 0x8, 0x1f ;  /* 0x09001f0004077f89 */ /* 0x000e320000020000 */
[----:B------:R-:W1:Y:S01]  /*0460*/  @!P0 S2R R6, SR_CgaCtaId ;  /* 0x0000000000068919 */ /* 0x000e620000008800 */
[----:B------:R-:W-:Y:S01]  /*0470*/  @!P0 MOV R5, 0x400 ;  /* 0x0000040000058802 */ /* 0x000fe20000000f00 */
[----:B0-----:R-:W-:-:S05]  /*0480*/  @P1 FADD R7, R4, R7 ;  /* 0x0000000704071221 */ /* 0x001fca0000000000 */
[----:B------:R-:W0:Y:S01]  /*0490*/  SHFL.DOWN P1, R13, R7, 0x10, 0x1f ;  /* 0x0a001f00070d7f89 */ /* 0x000e220000020000 */
[----:B-1----:R-:W-:Y:S01]  /*04a0*/  @!P0 LEA R6, R6, R5, 0x18 ;  /* 0x0000000506068211 */ /* 0x002fe200078ec0ff */
[----:B0-----:R-:W-:Y:S01]  /*04b0*/  @P1 FADD R13, R7, R13 ;  /* 0x0000000d070d1221 */ /* 0x001fe20000000000 */
[----:B------:R-:W-:-:S04]  /*04c0*/  ISETP.NE.AND P1, PT, R2, RZ, PT ;  /* 0x000000ff0200720c */ /* 0x000fc80003f25270 */
[----:B------:R-:W-:Y:S01]  /*04d0*/  @!P2 STS [R10+0x4], R13 ;  /* 0x0000040d0a00a388 */ /* 0x000fe20000000800 */
[----:B------:R-:W-:Y:S06]  /*04e0*/  BAR.SYNC.DEFER_BLOCKING 0x0 ;  /* 0x0000000000007b1d */ /* 0x000fec0000010000 */
[----:B------:R-:W0:Y:S04]  /*04f0*/  @!P0 LDS.64 R4, [R6+0x8] ;  /* 0x0000080006048984 */ /* 0x000e280000000a00 */
[----:B------:R-:W1:Y:S01]  /*0500*/  @!P0 LDS R3, [R6+0x10] ;  /* 0x0000100006038984 */ /* 0x000e620000000800 */
[----:B0-----:R-:W-:-:S04]  /*0510*/  @!P0 FADD R4, R13, R4 ;  /* 0x000000040d048221 */ /* 0x001fc80000000000 */
[----:B------:R-:W-:-:S04]  /*0520*/  @!P0 FADD R4, R4, R5 ;  /* 0x0000000504048221 */ /* 0x000fc80000000000 */
[----:B-1----:R-:W-:Y:S01]  /*0530*/  @!P0 FADD R13, R4, R3 ;  /* 0x00000003040d8221 */ /* 0x002fe20000000000 */
[----:B------:R-:W-:Y:S06]  /*0540*/  @P1 BRA `(.L_x_60) ;  /* 0x0000000000541947 */ /* 0x000fec0003800000 */
[----:B------:R-:W-:Y:S01]  /*0550*/  VIADD R0, R13, 0xf3000000 ;  /* 0xf30000000d007836 */ /* 0x000fe20000000000 */
[----:B------:R0:W1:Y:S01]  /*0560*/  MUFU.RSQ R4, R13 ;  /* 0x0000000d00047308 */ /* 0x0000620000001400 */
[----:B------:R-:W-:Y:S03]  /*0570*/  BSSY.RECONVERGENT B1, `(.L_x_61) ;  /* 0x000000c000017945 */ /* 0x000fe60003800200 */
[----:B------:R-:W-:-:S13]  /*0580*/  ISETP.GT.U32.AND P0, PT, R0, 0x727fffff, PT ;  /* 0x727fffff0000780c */ /* 0x000fda0003f04070 */
[----:B01----:R-:W-:Y:S05]  /*0590*/  @!P0 BRA `(.L_x_62) ;  /* 0x0000000000148947 */ /* 0x003fea0003800000 */
[----:B------:R-:W-:Y:S02]  /*05a0*/  MOV R0, R13 ;  /* 0x0000000d00007202 */ /* 0x000fe40000000f00 */
[----:B------:R-:W-:-:S07]  /*05b0*/  MOV R12, 0x5d0 ;  /* 0x000005d0000c7802 */ /* 0x000fce0000000f00 */
[----:B----4-:R-:W-:Y:S05]  /*05c0*/  CALL.REL.NOINC `($__internal_3_$__cuda_sm20_sqrt_rn_f32_slowpath) ;  /* 0x0000000000dc7944 */ /* 0x010fea0003c00000 */
[----:B------:R-:W-:Y:S01]  /*05d0*/  IMAD.MOV.U32 R0, RZ, RZ, R3 ;  /* 0x000000ffff007224 */ /* 0x000fe200078e0003 */
[----:B------:R-:W-:Y:S06]  /*05e0*/  BRA `(.L_x_63) ;  /* 0x0000000000107947 */ /* 0x000fec0003800000 */
.L_x_62:
[C---:B------:R-:W-:Y:S01]  /*05f0*/  FMUL.FTZ R0, R4.reuse, R13 ;  /* 0x0000000d04007220 */ /* 0x040fe20000410000 */
[----:B------:R-:W-:-:S03]  /*0600*/  FMUL.FTZ R3, R4, 0.5 ;  /* 0x3f00000004037820 */ /* 0x000fc60000410000 */
[----:B------:R-:W-:-:S04]  /*0610*/  FFMA R13, -R0, R0, R13 ;  /* 0x00000000000d7223 */ /* 0x000fc8000000010d */
[----:B------:R-:W-:-:S07]  /*0620*/  FFMA R0, R13, R3, R0 ;  /* 0x000000030d007223 */ /* 0x000fce0000000000 */
.L_x_63:
[----:B------:R-:W-:Y:S05]  /*0630*/  BSYNC.RECONVERGENT B1 ;  /* 0x0000000000017941 */ /* 0x000fea0003800200 */
.L_x_61:
[----:B------:R-:W0:Y:S01]  /*0640*/  S2UR UR5, SR_CgaCtaId ;  /* 0x00000000000579c3 */ /* 0x000e220000008800 */
[----:B------:R-:W1:Y:S01]  /*0650*/  LDCU UR6, c[0x0][0x3a0] ;  /* 0x00007400ff0677ac */ /* 0x000e620008000800 */
[----:B------:R-:W-:Y:S01]  /*0660*/  UMOV UR4, 0x400 ;  /* 0x0000040000047882 */ /* 0x000fe20000000000 */
[----:B-1----:R-:W-:Y:S01]  /*0670*/  FMNMX R0, R0, UR6, !PT ;  /* 0x0000000600007c09 */ /* 0x002fe2000f800000 */
[----:B0-----:R-:W-:-:S09]  /*0680*/  ULEA UR4, UR5, UR4, 0x18 ;  /* 0x0000000405047291 */ /* 0x001fd2000f8ec0ff */
[----:B------:R0:W-:Y:S03]  /*0690*/  STS [UR4+0x18], R0 ;  /* 0x00001800ff007988 */ /* 0x0001e60008000804 */
.L_x_60:
[----:B------:R-:W-:Y:S05]  /*06a0*/  BSYNC.RECONVERGENT B0 ;  /* 0x0000000000007941 */ /* 0x000fea0003800200 */
.L_x_59:
        /* <DEDUP_REMOVED lines=8> */
[----:B------:R-:W-:Y:S01]  /*0730*/  UMOV UR4, 0x400 ;  /* 0x0000040000047882 */ /* 0x000fe20000000000 */
[----:B------:R-:W-:-:S06]  /*0740*/  IMAD.MOV.U32 R12, RZ, RZ, R2 ;  /* 0x000000ffff0c7224 */ /* 0x000fcc00078e0002 */
[----:B------:R-:W2:Y:S08]  /*0750*/  LDC.64 R4, c[0x0][0x390] ;  /* 0x0000e400ff047b82 */ /* 0x000eb00000000a00 */
[----:B------:R-:W3:Y:S01]  /*0760*/  LDC.64 R6, c[0x0][0x398] ;  /* 0x0000e600ff067b82 */ /* 0x000ee20000000a00 */
[----:B-1----:R-:W-:-:S09]  /*0770*/  ULEA UR4, UR5, UR4, 0x18 ;  /* 0x0000000405047291 */ /* 0x002fd2000f8ec0ff */
[----:B------:R-:W1:Y:S03]  /*0780*/  LDS R3, [UR4+0x18] ;  /* 0x00001804ff037984 */ /* 0x000e660008000800 */
.L_x_68:
[----:B------:R-:W-:-:S04]  /*0790*/  IMAD R13, R12, UR6, R11 ;  /* 0x000000060c0d7c24 */ /* 0x000fc8000f8e020b */
[----:B--2---:R-:W-:-:S05]  /*07a0*/  IMAD.WIDE R14, R13, 0x4, R4 ;  /* 0x000000040d0e7825 */ /* 0x004fca00078e0204 */
[----:B0-----:R-:W2:Y:S01]  /*07b0*/  LDG.E R0, desc[UR8][R14.64] ;  /* 0x000000080e007981 */ /* 0x001ea2000c1e1900 */
[----:B-1----:R-:W0:Y:S01]  /*07c0*/  MUFU.RCP R16, R3 ;  /* 0x0000000300107308 */ /* 0x002e220000001000 */
        /* <DEDUP_REMOVED lines=9> */
[----:B---34-:R-:W-:Y:S05]  /*0860*/  CALL.REL.NOINC `($__internal_4_$__cuda_sm3x_div_rn_noftz_f32_slowpath) ;  /* 0x00000000008c7944 */ /* 0x018fea0003c00000 */
[----:B------:R-:W-:-:S07]  /*0870*/  IMAD.MOV.U32 R17, RZ, RZ, R0 ;  /* 0x000000ffff117224 */ /* 0x000fce00078e0000 */
.L_x_67:
[----:B------:R-:W-:Y:S05]  /*0880*/  BSYNC.RECONVERGENT B1 ;  /* 0x0000000000017941 */ /* 0x000fea0003800200 */
.L_x_66:
[----:B---3--:R-:W-:Y:S01]  /*0890*/  IMAD.WIDE R14, R13, 0x4, R6 ;  /* 0x000000040d0e7825 */ /* 0x008fe200078e0206 */
[----:B------:R-:W-:-:S04]  /*08a0*/  IADD3 R12, PT, PT, R12, UR7, RZ ;  /* 0x000000070c0c7c10 */ /* 0x000fc8000fffe0ff */
[----:B------:R0:W-:Y:S01]  /*08b0*/  STG.E desc[UR8][R14.64], R17 ;  /* 0x000000110e007986 */ /* 0x0001e2000c101908 */
[----:B------:R-:W-:-:S13]  /*08c0*/  ISETP.GE.AND P0, PT, R12, UR10, PT ;  /* 0x0000000a0c007c0c */ /* 0x000fda000bf06270 */
[----:B0-----:R-:W-:Y:S05]  /*08d0*/  @!P0 BRA `(.L_x_68) ;  /* 0xfffffffc00ac8947 */ /* 0x001fea000383ffff */
.L_x_65:
[----:B------:R-:W-:Y:S05]  /*08e0*/  BSYNC.RECONVERGENT B0 ;  /* 0x0000000000007941 */ /* 0x000fea0003800200 */
.L_x_64:
[----:B------:R-:W1:Y:S01]  /*08f0*/  LDCU UR4, c[0x0][0x384] ;  /* 0x00007080ff0477ac */ /* 0x000e620008000800 */
[----:B----4-:R-:W-:-:S05]  /*0900*/  IMAD.IADD R9, R8, 0x1, R9 ;  /* 0x0000000108097824 */ /* 0x010fca00078e0209 */
[----:B-1----:R-:W-:-:S13]  /*0910*/  ISETP.GE.AND P0, PT, R9, UR4, PT ;  /* 0x0000000409007c0c */ /* 0x002fda000bf06270 */
[----:B------:R-:W-:Y:S05]  /*0920*/  @!P0 BRA `(.L_x_69) ;  /* 0xfffffff400f48947 */ /* 0x000fea000383ffff */
[----:B------:R-:W-:Y:S05]  /*0930*/  EXIT ;  /* 0x000000000000794d */ /* 0x000fea0003800000 */
        .weak           $__internal_3_$__cuda_sm20_sqrt_rn_f32_slowpath
        .type           $__internal_3_$__cuda_sm20_sqrt_rn_f32_slowpath,@function
        .size           $__internal_3_$__cuda_sm20_sqrt_rn_f32_slowpath,($__internal_4_$__cuda_sm3x_div_rn_noftz_f32_slowpath - $__internal_3_$__cuda_sm20_sqrt_rn_f32_slowpath)
$__internal_3_$__cuda_sm20_sqrt_rn_f32_slowpath:
[----:B------:R-:W-:-:S13]  /*0940*/  LOP3.LUT P0, RZ, R0, 0x7fffffff, RZ, 0xc0, !PT ;  /* 0x7fffffff00ff7812 */ /* 0x000fda000780c0ff */
[----:B------:R-:W-:Y:S01]  /*0950*/  @!P0 IMAD.MOV.U32 R3, RZ, RZ, R0 ;  /* 0x000000ffff038224 */ /* 0x000fe200078e0000 */
[----:B------:R-:W-:Y:S06]  /*0960*/  @!P0 BRA `(.L_x_70) ;  /* 0x0000000000408947 */ /* 0x000fec0003800000 */
[----:B------:R-:W-:-:S13]  /*0970*/  FSETP.GEU.FTZ.AND P0, PT, R0, RZ, PT ;  /* 0x000000ff0000720b */ /* 0x000fda0003f1e000 */
[----:B------:R-:W-:Y:S01]  /*0980*/  @!P0 IMAD.MOV.U32 R3, RZ, RZ, 0x7fffffff ;  /* 0x7fffffffff038424 */ /* 0x000fe200078e00ff */
        /* <DEDUP_REMOVED lines=14> */
.L_x_70:
[----:B------:R-:W-:Y:S02]  /*0a70*/  IMAD.MOV.U32 R4, RZ, RZ, R12 ;  /* 0x000000ffff047224 */ /* 0x000fe400078e000c */
[----:B------:R-:W-:-:S04]  /*0a80*/  IMAD.MOV.U32 R5, RZ, RZ, 0x0 ;  /* 0x00000000ff057424 */ /* 0x000fc800078e00ff */
[----:B------:R-:W-:Y:S05]  /*0a90*/  RET.REL.NODEC R4 `(_ZN6caffe215NormalizeKernelEiiiPKfPff) ;  /* 0xfffffff404587950 */ /* 0x000fea0003c3ffff */
        .weak           $__internal_4_$__cuda_sm3x_div_rn_noftz_f32_slowpath
        .type           $__internal_4_$__cuda_sm3x_div_rn_noftz_f32_slowpath,@function
        .size           $__internal_4_$__cuda_sm3x_div_rn_noftz_f32_slowpath,(.L_x_87 - $__internal_4_$__cuda_sm3x_div_rn_noftz_f32_slowpath)
$__internal_4_$__cuda_sm3x_div_rn_noftz_f32_slowpath:
[--C-:B------:R-:W-:Y:S01]  /*0aa0*/  SHF.R.U32.HI R15, RZ, 0x17, R3.reuse ;  /* 0x00000017ff0f7819 */ /* 0x100fe20000011603 */
[----:B------:R-:W-:Y:S01]  /*0ab0*/  BSSY.RECONVERGENT B2, `(.L_x_71) ;  /* 0x0000064000027945 */ /* 0x000fe20003800200 */
[--C-:B------:R-:W-:Y:S01]  /*0ac0*/  SHF.R.U32.HI R16, RZ, 0x17, R0.reuse ;  /* 0x00000017ff107819 */ /* 0x100fe20000011600 */
[----:B------:R-:W-:Y:S01]  /*0ad0*/  IMAD.MOV.U32 R17, RZ, RZ, R0 ;  /* 0x000000ffff117224 */ /* 0x000fe200078e0000 */
[----:B------:R-:W-:Y:S01]  /*0ae0*/  LOP3.LUT R15, R15, 0xff, RZ, 0xc0, !PT ;  /* 0x000000ff0f0f7812 */ /* 0x000fe200078ec0ff */
[----:B------:R-:W-:Y:S01]  /*0af0*/  IMAD.MOV.U32 R18, RZ, RZ, R3 ;  /* 0x000000ffff127224 */ /* 0x000fe200078e0003 */
[----:B------:R-:W-:-:S03]  /*0b00*/  LOP3.LUT R22, R16, 0xff, RZ, 0xc0, !PT ;  /* 0x000000ff10167812 */ /* 0x000fc600078ec0ff */
[----:B------:R-:W-:Y:S01]  /*0b10*/  VIADD R19, R15, 0xffffffff ;  /* 0xffffffff0f137836 */ /* 0x000fe20000000000 */
[----:B------:R-:W-:-:S04]  /*0b20*/  IADD3 R21, PT, PT, R22, -0x1, RZ ;  /* 0xffffffff16157810 */ /* 0x000fc80007ffe0ff */
        /* <DEDUP_REMOVED lines=27> */
.L_x_72:
[----:B------:R-:W-:Y:S01]  /*0ce0*/  LEA R19, R15, 0xc0800000, 0x17 ;  /* 0xc08000000f137811 */ /* 0x000fe200078eb8ff */
[----:B------:R-:W-:Y:S01]  /*0cf0*/  BSSY.RECONVERGENT B3, `(.L_x_77) ;  /* 0x0000036000037945 */ /* 0x000fe20003800200 */
[----:B------:R-:W-:-:S03]  /*0d00*/  IADD3 R22, PT, PT, R22, -0x7f, RZ ;  /* 0xffffff8116167810 */ /* 0x000fc60007ffe0ff */
        /* <DEDUP_REMOVED lines=15> */
[----:B------:R-:W-:-:S04]  /*0e00*/  IMAD.IADD R22, R15, 0x1, R21 ;  /* 0x000000010f167824 */ /* 0x000fc800078e0215 */
        /* <DEDUP_REMOVED lines=16> */
[----:B------:R-:W-:Y:S01]  /*0f10*/  IADD3 R17, PT, PT, R22, 0x20, RZ ;  /* 0x0000002016117810 */ /* 0x000fe20007ffe0ff */
[----:B------:R-:W-:Y:S01]  /*0f20*/  IMAD.MOV R19, RZ, RZ, -R22 ;  /* 0x000000ffff137224 */ /* 0x000fe200078e0a16 */
[----:B------:R-:W-:-:S02]  /*0f30*/  LOP3.LUT R16, R16, 0x800000, RZ, 0xfc, !PT ;  /* 0x0080000010107812 */ /* 0x000fc400078efcff */
        /* <DEDUP_REMOVED lines=13> */
.L_x_79:
[----:B------:R-:W-:-:S04]  /*1010*/  LOP3.LUT R0, R0, 0x80000000, RZ, 0xc0, !PT ;  /* 0x8000000000007812 */ /* 0x000fc800078ec0ff */
[----:B------:R-:W-:Y:S01]  /*1020*/  LOP3.LUT R0, R0, 0x7f800000, RZ, 0xfc, !PT ;  /* 0x7f80000000007812 */ /* 0x000fe200078efcff */
[----:B------:R-:W-:Y:S06]  /*1030*/  BRA `(.L_x_80) ;  /* 0x0000000000047947 */ /* 0x000fec0003800000 */
.L_x_78:
[----:B------:R-:W-:-:S07]  /*1040*/  LEA R0, R21, R0, 0x17 ;  /* 0x0000000015007211 */ /* 0x000fce00078eb8ff */
.L_x_80:
[----:B------:R-:W-:Y:S05]  /*1050*/  BSYNC.RECONVERGENT B3 ;  /* 0x0000000000037941 */ /* 0x000fea0003800200 */
.L_x_77:
[----:B------:R-:W-:Y:S05]  /*1060*/  BRA `(.L_x_81) ;  /* 0x0000000000207947 */ /* 0x000fea0003800000 */
.L_x_76:
[----:B------:R-:W-:-:S04]  /*1070*/  LOP3.LUT R0, R18, 0x80000000, R17, 0x48, !PT ;  /* 0x8000000012007812 */ /* 0x000fc800078e4811 */
[----:B------:R-:W-:Y:S01]  /*1080*/  LOP3.LUT R0, R0, 0x7f800000, RZ, 0xfc, !PT ;  /* 0x7f80000000007812 */ /* 0x000fe200078efcff */
[----:B------:R-:W-:Y:S06]  /*1090*/  BRA `(.L_x_81) ;  /* 0x0000000000147947 */ /* 0x000fec0003800000 */
.L_x_75:
[----:B------:R-:W-:Y:S01]  /*10a0*/  LOP3.LUT R0, R18, 0x80000000, R17, 0x48, !PT ;  /* 0x8000000012007812 */ /* 0x000fe200078e4811 */
[----:B------:R-:W-:Y:S06]  /*10b0*/  BRA `(.L_x_81) ;  /* 0x00000000000c7947 */ /* 0x000fec0003800000 */
.L_x_74:
[----:B------:R-:W0:Y:S01]  /*10c0*/  MUFU.RSQ R0, -QNAN ;  /* 0xffc0000000007908 */ /* 0x000e220000001400 */
[----:B------:R-:W-:Y:S05]  /*10d0*/  BRA `(.L_x_81) ;  /* 0x0000000000047947 */ /* 0x000fea0003800000 */
.L_x_73:
[----:B------:R-:W-:-:S07]  /*10e0*/  FADD.FTZ R0, R0, R3 ;  /* 0x0000000300007221 */ /* 0x000fce0000010000 */
.L_x_81:
[----:B------:R-:W-:Y:S05]  /*10f0*/  BSYNC.RECONVERGENT B2 ;  /* 0x0000000000027941 */ /* 0x000fea0003800200 */
.L_x_71:
[----:B------:R-:W-:-:S04]  /*1100*/  IMAD.MOV.U32 R15, RZ, RZ, 0x0 ;  /* 0x00000000ff0f7424 */ /* 0x000fc800078e00ff */
[----:B0-----:R-:W-:Y:S05]  /*1110*/  RET.REL.NODEC R14 `(_ZN6caffe215NormalizeKernelEiiiPKfPff) ;  /* 0xffffffec0eb87950 */ /* 0x001fea0003c3ffff */
.L_x_82:
        /* <DEDUP_REMOVED lines=14> */
.L_x_87:


//--------------------- .nv.shared._ZN6caffe272_GLOBAL__N__48_tmpxft_00006b4d_00000000_7_normalize_ops_cpp1_ii_dfecbbd217NormalizeL1KernelEiiiPKfPf --------------------------
	.section	.nv.shared._ZN6caffe272_GLOBAL__N__48_tmpxft_00006b4d_00000000_7_normalize_ops_cpp1_ii_dfecbbd217NormalizeL1KernelEiiiPKfPf,"aw",@nobits
	.sectionflags	@""
	.align	4
.nv.shared._ZN6caffe272_GLOBAL__N__48_tmpxft_00006b4d_00000000_7_normalize_ops_cpp1_ii_dfecbbd217NormalizeL1KernelEiiiPKfPf:
	.zero		1052


//--------------------- .nv.shared.reserved.0     --------------------------
	.section	.nv.shared.reserved.0,"aw",@nobits
	.weak		__nv_reservedSMEM_offset_0_alias
	.size		__nv_reservedSMEM_offset_0_alias, 0, 64
	.other		__nv_reservedSMEM_offset_0_alias,@"STO_CUDA_RESERVED_SHARED STV_DEFAULT"
__nv_reservedSMEM_offset_0_alias:
	.zero		0
	.zero		64


//--------------------- .nv.global                --------------------------
	.section	.nv.global,"aw",@nobits
	.align	8
.nv.global:
	.type		_ZTVN10__cxxabiv120__si_class_type_infoE,@object
	.size		_ZTVN10__cxxabiv120__si_class_type_infoE,(_ZTTNSt7__cxx1119basic_ostringstreamIcSt11char_traitsIcESaIcEEE - _ZTVN10__cxxabiv120__si_class_type_infoE)
_ZTVN10__cxxabiv120__si_class_type_infoE:
	.zero		8
	.type		_ZTTNSt7__cxx1119basic_ostringstreamIcSt11char_traitsIcESaIcEEE,@object
	.size		_ZTTNSt7__cxx1119basic_ostringstreamIcSt11char_traitsIcESaIcEEE,(_ZTVN10__cxxabiv120__function_type_infoE - _ZTTNSt7__cxx1119basic_ostringstreamIcSt11char_traitsIcESaIcEEE)
_ZTTNSt7__cxx1119basic_ostringstreamIcSt11char_traitsIcESaIcEEE:
	.zero		8
	.type		_ZTVN10__cxxabiv120__function_type_infoE,@object
	.size		_ZTVN10__cxxabiv120__function_type_infoE,(_ZTVN10__cxxabiv117__class_type_infoE - _ZTVN10__cxxabiv120__function_type_infoE)
_ZTVN10__cxxabiv120__function_type_infoE:
	.zero		8
	.type		_ZTVN10__cxxabiv117__class_type_infoE,@object
	.size		_ZTVN10__cxxabiv117__class_type_infoE,(_ZTTSo - _ZTVN10__cxxabiv117__class_type_infoE)
_ZTVN10__cxxabiv117__class_type_infoE:
	.zero		8
	.type		_ZTTSo,@object
	.size		_ZTTSo,(_ZTVN10__cxxabiv119__pointer_type_infoE - _ZTTSo)
_ZTTSo:
	.zero		8
	.type		_ZTVN10__cxxabiv119__pointer_type_infoE,@object
	.size		_ZTVN10__cxxabiv119__pointer_type_infoE,(_ZTVSt9basic_iosIcSt11char_traitsIcEE - _ZTVN10__cxxabiv119__pointer_type_infoE)
_ZTVN10__cxxabiv119__pointer_type_infoE:
	.zero		8
	.type		_ZTVSt9basic_iosIcSt11char_traitsIcEE,@object
	.size		_ZTVSt9basic_iosIcSt11char_traitsIcEE,(_ZTVN3c1011StorageImplE - _ZTVSt9basic_iosIcSt11char_traitsIcEE)
_ZTVSt9basic_iosIcSt11char_traitsIcEE:
	.zero		32
	.type		_ZTVN3c1011StorageImplE,@object
	.size		_ZTVN3c1011StorageImplE,(_ZTVN3c105ErrorE - _ZTVN3c1011StorageImplE)
_ZTVN3c1011StorageImplE:
	.zero		40
	.type		_ZTVN3c105ErrorE,@object
	.size		_ZTVN3c105ErrorE,(_ZTVN3c1020intrusive_ptr_targetE - _ZTVN3c105ErrorE)
_ZTVN3c105ErrorE:
	.zero		40
	.type		_ZTVN3c1020intrusive_ptr_targetE,@object
	.size		_ZTVN3c1020intrusive_ptr_targetE,(_ZTVSt9exception - _ZTVN3c1020intrusive_ptr_targetE)
_ZTVN3c1020intrusive_ptr_targetE:
	.zero		40
	.type		_ZTVSt9exception,@object
	.size		_ZTVSt9exception,(_ZTVSt15basic_streambufIcSt11char_traitsIcEE - _ZTVSt9exception)
_ZTVSt9exception:
	.zero		40
	.type		_ZTVSt15basic_streambufIcSt11char_traitsIcEE,@object
	.size		_ZTVSt15basic_streambufIcSt11char_traitsIcEE,(_ZTVNSt7__cxx1115basic_stringbufIcSt11char_traitsIcESaIcEEE - _ZTVSt15basic_streambufIcSt11char_traitsIcEE)
_ZTVSt15basic_streambufIcSt11char_traitsIcEE:
	.zero		128
	.type		_ZTVNSt7__cxx1115basic_stringbufIcSt11char_traitsIcESaIcEEE,@object
	.size		_ZTVNSt7__cxx1115basic_stringbufIcSt11char_traitsIcESaIcEEE,(_ZTVN6caffe213NormalizeL1OpIfNS_11CUDAContextEEE - _ZTVNSt7__cxx1115basic_stringbufIcSt11char_traitsIcESaIcEEE)
_ZTVNSt7__cxx1115basic_stringbufIcSt11char_traitsIcESaIcEEE:
	.zero		128
	.type		_ZTVN6caffe213NormalizeL1OpIfNS_11CUDAContextEEE,@object
	.size		_ZTVN6caffe213NormalizeL1OpIfNS_11CUDAContextEEE,(_ZTVN6caffe211NormalizeOpIfNS_11CUDAContextEEE - _ZTVN6caffe213NormalizeL1OpIfNS_11CUDAContextEEE)
_ZTVN6caffe213NormalizeL1OpIfNS_11CUDAContextEEE:
	.zero		136
	.type		_ZTVN6caffe211NormalizeOpIfNS_11CUDAContextEEE,@object
	.size		_ZTVN6caffe211NormalizeOpIfNS_11CUDAContextEEE,(_ZTVN6caffe219NormalizeGradientOpIfNS_11CUDAContextEEE - _ZTVN6caffe211NormalizeOpIfNS_11CUDAContextEEE)
_ZTVN6caffe211NormalizeOpIfNS_11CUDAContextEEE:
	.zero		136
	.type		_ZTVN6caffe219NormalizeGradientOpIfNS_11CUDAContextEEE,@object
	.size		_ZTVN6caffe219NormalizeGradientOpIfNS_11CUDAContextEEE,(_ZTVN6caffe28OperatorINS_11CUDAContextEEE - _ZTVN6caffe219NormalizeGradientOpIfNS_11CUDAContextEEE)
_ZTVN6caffe219NormalizeGradientOpIfNS_11CUDAContextEEE:
	.zero		136
	.type		_ZTVN6caffe28OperatorINS_11CUDAContextEEE,@object
	.size		_ZTVN6caffe28OperatorINS_11CUDAContextEEE,(.L_13 - _ZTVN6caffe28OperatorINS_11CUDAContextEEE)
_ZTVN6caffe28OperatorINS_11CUDAContextEEE:
	.zero		136
.L_13:


//--------------------- .nv.shared._ZN6caffe223NormalizeGradientKernelEiiiPKfS1_Pff --------------------------
	.section	.nv.shared._ZN6caffe223NormalizeGradientKernelEiiiPKfS1_Pff,"aw",@nobits
	.sectionflags	@""
	.align	4
.nv.shared._ZN6caffe223NormalizeGradientKernelEiiiPKfS1_Pff:
	.zero		1084


//--------------------- .nv.shared._ZN6caffe215NormalizeKernelEiiiPKfPff --------------------------
	.section	.nv.shared._ZN6caffe215NormalizeKernelEiiiPKfPff,"aw",@nobits
	.sectionflags	@""
	.align	4
.nv.shared._ZN6caffe215NormalizeKernelEiiiPKfPff:
	.zero		1052


//--------------------- .nv.constant0._ZN6caffe272_GLOBAL__N__48_tmpxft_00006b4d_00000000_7_normalize_ops_cpp1_ii_dfecbbd217NormalizeL1KernelEiiiPKfPf --------------------------
	.section	.nv.constant0._ZN6caffe272_GLOBAL__N__48_tmpxft_00006b4d_00000000_7_normalize_ops_cpp1_ii_dfecbbd217NormalizeL1KernelEiiiPKfPf,"a",@progbits
	.sectionflags	@""
	.align	4
.nv.constant0._ZN6caffe272_GLOBAL__N__48_tmpxft_00006b4d_00000000_7_normalize_ops_cpp1_ii_dfecbbd217NormalizeL1KernelEiiiPKfPf:
	.zero		928


//--------------------- .nv.constant0._ZN6caffe223NormalizeGradientKernelEiiiPKfS1_Pff --------------------------
	.section	.nv.constant0._ZN6caffe223NormalizeGradientKernelEiiiPKfS1_Pff,"a",@progbits
	.sectionflags	@""
	.align	4
.nv.constant0._ZN6caffe223NormalizeGradientKernelEiiiPKfS1_Pff:
	.zero		940


//--------------------- .nv.constant0._ZN6caffe215NormalizeKernelEiiiPKfPff --------------------------
	.section	.nv.constant0._ZN6caffe215NormalizeKernelEiiiPKfPff,"a",@progbits
	.sectionflags	@""
	.align	4
.nv.constant0._ZN6caffe215NormalizeKernelEiiiPKfPff:
	.zero		932


//--------------------- SYMBOLS --------------------------

	.type		.nv.reservedSmem.offset0,@object
	.size		.nv.reservedSmem.offset0,0x4
	.type		.nv.reservedSmem.cap,@object
	.size		.nv.reservedSmem.cap,0x4
